	.target	sm_100a

	.elftype	@"ET_EXEC"


//--------------------- .note.nv.tkinfo           --------------------------
	.section	.note.nv.tkinfo,"",@"SHT_NOTE"
	.sectionflags	@"SHF_NOTE_NV_TKINFO"
	.tkinfo
        /*0018*/ 	.word	0x00000002
        /*0030*/ 	.string	""
        /*0030*/ 	.string	"ptxas"
        /*0030*/ 	.string	"Cuda compilation tools, release 13.0, V13.0.88"
        /*0030*/ 	.string	"Build cuda_13.0.r13.0/compiler.36424714_0"
        /*0030*/ 	.string	"-arch sm_100a -m 64 "



//--------------------- .note.nv.cuinfo           --------------------------
	.section	.note.nv.cuinfo,"",@"SHT_NOTE"
	.sectionflags	@"SHF_NOTE_NV_CUINFO"
        /*0018*/ 	.short	0x0002
        /*001a*/ 	.short	0x0064
        /*001c*/ 	.short	0x0082
	.zero		2


//--------------------- .nv.info                  --------------------------
	.section	.nv.info,"",@"SHT_CUDA_INFO"
	.align	4


	//----- nvinfo : EIATTR_REGCOUNT
	.align		4
        /*0000*/ 	.byte	0x04, 0x2f
        /*0002*/ 	.short	(.L_20 - .L_19)
	.align		4
.L_19:
        /*0004*/ 	.word	index@(_ZN7cutlass13device_kernelINS_4gemm6kernel13GemmUniversalIN4cute5tupleIJiiiiEEENS1_10collective13CollectiveMmaINS1_35MainloopSm100TmaUmmaWarpSpecializedILi16ELi2ELi4ENS5_IJNS4_1CILi2EEENSA_ILi1EEESC_EEEEENS5_IJNSA_ILi128EEENSA_ILi256EEENSA_ILi64EEEEEENS_12float_e4m3_tENS5_IJlSC_lEEESJ_SK_NS4_8TiledMMAINS4_8MMA_AtomIJNS4_10MMA_TraitsINS4_25SM100_MMA_F8F6F4_2x1SM_SSEJSJ_SJ_fSF_SG_NS4_17integral_constantINS4_4UMMA5MajorELSR_0EEESS_NSP_INSQ_7ScaleInELST_0EEESU_EEEEEENS4_6LayoutINS5_IJSC_SC_SC_EEENS5_IJNSA_ILi0EEESZ_SZ_EEEEENS5_IJNS4_10UnderscoreES12_S12_EEEEENS4_18SM100_TMA_2SM_LOADENS4_14ComposedLayoutINS4_7SwizzleILi2ELi4ELi3EEENS4_18smem_ptr_flag_bitsILi8EEENSX_INS5_IJNSA_ILi8EEESH_EEENS5_IJSH_SC_EEEEEEEvNS4_8identityES15_S1F_vS1G_EENS_8epilogue10collective18CollectiveEpilogueINS1I_23Sm100TmaWarpSpecializedILi4ELi2ELi32ELb0ELb0EEEJNS5_IJSH_SG_SH_EEENS5_IJNSX_ISH_SC_EENSX_INS5_IJNSA_ILi32EEESB_EEENS5_IJSC_SF_EEEEEEEESJ_SK_SJ_SK_NS1I_6fusion15FusionCallbacksIS1M_NS1U_13LinCombEltActINS1I_6thread4SiLuESJ_fSJ_fLNS_15FloatRoundStyleE2EEES1N_S1T_JEEENS4_5SM1004TMEM4LOAD26SM100_TMEM_LOAD_32dp32b32xENS4_13SM90_TMA_LOADENS16_INS17_ILi1ELi4ELi3EEES1A_NSX_INS5_IJS1B_S1P_EEENS5_IJS1P_SC_EEEEEEENS4_39AutoVectorizingCopyWithAssumedAlignmentILi128EEENS4_14SM90_TMA_STOREES2B_S2D_S2D_EEEvvEEEEvNT_6ParamsE)
        /*0008*/ 	.word	0x00000097


	//----- nvinfo : EIATTR_FRAME_SIZE
	.align		4
.L_20:
        /*000c*/ 	.byte	0x04, 0x11
        /*000e*/ 	.short	(.L_22 - .L_21)
	.align		4
.L_21:
        /*0010*/ 	.word	index@($__internal_3_$__cuda_sm20_rcp_rn_f32_slowpath)
        /*0014*/ 	.word	0x00000000


	//----- nvinfo : EIATTR_FRAME_SIZE
	.align		4
.L_22:
        /*0018*/ 	.byte	0x04, 0x11
        /*001a*/ 	.short	(.L_24 - .L_23)
	.align		4
.L_23:
        /*001c*/ 	.word	index@($__internal_2_$__cuda_sm10x_tcgen05_guardrail_trap_unallocated_columns_being_dealloced)
        /*0020*/ 	.word	0x00000000


	//----- nvinfo : EIATTR_FRAME_SIZE
	.align		4
.L_24:
        /*0024*/ 	.byte	0x04, 0x11
        /*0026*/ 	.short	(.L_26 - .L_25)
	.align		4
.L_25:
        /*0028*/ 	.word	index@($__internal_1_$__cuda_sm10x_tcgen05_guardrail_trap_phase_invalid_during_alloc)
        /*002c*/ 	.word	0x00000000


	//----- nvinfo : EIATTR_FRAME_SIZE
	.align		4
.L_26:
        /*0030*/ 	.byte	0x04, 0x11
        /*0032*/ 	.short	(.L_28 - .L_27)
	.align		4
.L_27:
        /*0034*/ 	.word	index@($__internal_0_$__cuda_sm10x_tcgen05_guardrail_trap_col_being_dealloced_not_returned_by_alloc)
        /*0038*/ 	.word	0x00000000


	//----- nvinfo : EIATTR_FRAME_SIZE
	.align		4
.L_28:
        /*003c*/ 	.byte	0x04, 0x11
        /*003e*/ 	.short	(.L_30 - .L_29)
	.align		4
.L_29:
        /*0040*/ 	.word	index@(_ZN7cutlass13device_kernelINS_4gemm6kernel13GemmUniversalIN4cute5tupleIJiiiiEEENS1_10collective13CollectiveMmaINS1_35MainloopSm100TmaUmmaWarpSpecializedILi16ELi2ELi4ENS5_IJNS4_1CILi2EEENSA_ILi1EEESC_EEEEENS5_IJNSA_ILi128EEENSA_ILi256EEENSA_ILi64EEEEEENS_12float_e4m3_tENS5_IJlSC_lEEESJ_SK_NS4_8TiledMMAINS4_8MMA_AtomIJNS4_10MMA_TraitsINS4_25SM100_MMA_F8F6F4_2x1SM_SSEJSJ_SJ_fSF_SG_NS4_17integral_constantINS4_4UMMA5MajorELSR_0EEESS_NSP_INSQ_7ScaleInELST_0EEESU_EEEEEENS4_6LayoutINS5_IJSC_SC_SC_EEENS5_IJNSA_ILi0EEESZ_SZ_EEEEENS5_IJNS4_10UnderscoreES12_S12_EEEEENS4_18SM100_TMA_2SM_LOADENS4_14ComposedLayoutINS4_7SwizzleILi2ELi4ELi3EEENS4_18smem_ptr_flag_bitsILi8EEENSX_INS5_IJNSA_ILi8EEESH_EEENS5_IJSH_SC_EEEEEEEvNS4_8identityES15_S1F_vS1G_EENS_8epilogue10collective18CollectiveEpilogueINS1I_23Sm100TmaWarpSpecializedILi4ELi2ELi32ELb0ELb0EEEJNS5_IJSH_SG_SH_EEENS5_IJNSX_ISH_SC_EENSX_INS5_IJNSA_ILi32EEESB_EEENS5_IJSC_SF_EEEEEEEESJ_SK_SJ_SK_NS1I_6fusion15FusionCallbacksIS1M_NS1U_13LinCombEltActINS1I_6thread4SiLuESJ_fSJ_fLNS_15FloatRoundStyleE2EEES1N_S1T_JEEENS4_5SM1004TMEM4LOAD26SM100_TMEM_LOAD_32dp32b32xENS4_13SM90_TMA_LOADENS16_INS17_ILi1ELi4ELi3EEES1A_NSX_INS5_IJS1B_S1P_EEENS5_IJS1P_SC_EEEEEEENS4_39AutoVectorizingCopyWithAssumedAlignmentILi128EEENS4_14SM90_TMA_STOREES2B_S2D_S2D_EEEvvEEEEvNT_6ParamsE)
        /*0044*/ 	.word	0x00000000


	//----- nvinfo : EIATTR_MIN_STACK_SIZE
	.align		4
.L_30:
        /*0048*/ 	.byte	0x04, 0x12
        /*004a*/ 	.short	(.L_32 - .L_31)
	.align		4
.L_31:
        /*004c*/ 	.word	index@(_ZN7cutlass13device_kernelINS_4gemm6kernel13GemmUniversalIN4cute5tupleIJiiiiEEENS1_10collective13CollectiveMmaINS1_35MainloopSm100TmaUmmaWarpSpecializedILi16ELi2ELi4ENS5_IJNS4_1CILi2EEENSA_ILi1EEESC_EEEEENS5_IJNSA_ILi128EEENSA_ILi256EEENSA_ILi64EEEEEENS_12float_e4m3_tENS5_IJlSC_lEEESJ_SK_NS4_8TiledMMAINS4_8MMA_AtomIJNS4_10MMA_TraitsINS4_25SM100_MMA_F8F6F4_2x1SM_SSEJSJ_SJ_fSF_SG_NS4_17integral_constantINS4_4UMMA5MajorELSR_0EEESS_NSP_INSQ_7ScaleInELST_0EEESU_EEEEEENS4_6LayoutINS5_IJSC_SC_SC_EEENS5_IJNSA_ILi0EEESZ_SZ_EEEEENS5_IJNS4_10UnderscoreES12_S12_EEEEENS4_18SM100_TMA_2SM_LOADENS4_14ComposedLayoutINS4_7SwizzleILi2ELi4ELi3EEENS4_18smem_ptr_flag_bitsILi8EEENSX_INS5_IJNSA_ILi8EEESH_EEENS5_IJSH_SC_EEEEEEEvNS4_8identityES15_S1F_vS1G_EENS_8epilogue10collective18CollectiveEpilogueINS1I_23Sm100TmaWarpSpecializedILi4ELi2ELi32ELb0ELb0EEEJNS5_IJSH_SG_SH_EEENS5_IJNSX_ISH_SC_EENSX_INS5_IJNSA_ILi32EEESB_EEENS5_IJSC_SF_EEEEEEEESJ_SK_SJ_SK_NS1I_6fusion15FusionCallbacksIS1M_NS1U_13LinCombEltActINS1I_6thread4SiLuESJ_fSJ_fLNS_15FloatRoundStyleE2EEES1N_S1T_JEEENS4_5SM1004TMEM4LOAD26SM100_TMEM_LOAD_32dp32b32xENS4_13SM90_TMA_LOADENS16_INS17_ILi1ELi4ELi3EEES1A_NSX_INS5_IJS1B_S1P_EEENS5_IJS1P_SC_EEEEEEENS4_39AutoVectorizingCopyWithAssumedAlignmentILi128EEENS4_14SM90_TMA_STOREES2B_S2D_S2D_EEEvvEEEEvNT_6ParamsE)
        /*0050*/ 	.word	0x00000000
.L_32:


//--------------------- .nv.compat                --------------------------
	.section	.nv.compat,"",@"SHT_CUDA_COMPAT_INFO"
	.align	4
        /*0000*/ 	.byte	0x02, 0x09, 0x01, 0x00, 0x02, 0x02, 0x02, 0x00, 0x02, 0x05, 0x05, 0x00, 0x03, 0x07, 0x01, 0x01
        /*0010*/ 	.byte	0x02, 0x03, 0x01, 0x00, 0x02, 0x06, 0x01, 0x00, 0x04, 0x0b, 0x08, 0x00, 0x09, 0x00, 0x00, 0x00
        /*0020*/ 	.byte	0x00, 0x00, 0x00, 0x00


//--------------------- .nv.info._ZN7cutlass13device_kernelINS_4gemm6kernel13GemmUniversalIN4cute5tupleIJiiiiEEENS1_10collective13CollectiveMmaINS1_35MainloopSm100TmaUmmaWarpSpecializedILi16ELi2ELi4ENS5_IJNS4_1CILi2EEENSA_ILi1EEESC_EEEEENS5_IJNSA_ILi128EEENSA_ILi256EEENSA_ILi64EEEEEENS_12float_e4m3_tENS5_IJlSC_lEEESJ_SK_NS4_8TiledMMAINS4_8MMA_AtomIJNS4_10MMA_TraitsINS4_25SM100_MMA_F8F6F4_2x1SM_SSEJSJ_SJ_fSF_SG_NS4_17integral_constantINS4_4UMMA5MajorELSR_0EEESS_NSP_INSQ_7ScaleInELST_0EEESU_EEEEEENS4_6LayoutINS5_IJSC_SC_SC_EEENS5_IJNSA_ILi0EEESZ_SZ_EEEEENS5_IJNS4_10UnderscoreES12_S12_EEEEENS4_18SM100_TMA_2SM_LOADENS4_14ComposedLayoutINS4_7SwizzleILi2ELi4ELi3EEENS4_18smem_ptr_flag_bitsILi8EEENSX_INS5_IJNSA_ILi8EEESH_EEENS5_IJSH_SC_EEEEEEEvNS4_8identityES15_S1F_vS1G_EENS_8epilogue10collective18CollectiveEpilogueINS1I_23Sm100TmaWarpSpecializedILi4ELi2ELi32ELb0ELb0EEEJNS5_IJSH_SG_SH_EEENS5_IJNSX_ISH_SC_EENSX_INS5_IJNSA_ILi32EEESB_EEENS5_IJSC_SF_EEEEEEEESJ_SK_SJ_SK_NS1I_6fusion15FusionCallbacksIS1M_NS1U_13LinCombEltActINS1I_6thread4SiLuESJ_fSJ_fLNS_15FloatRoundStyleE2EEES1N_S1T_JEEENS4_5SM1004TMEM4LOAD26SM100_TMEM_LOAD_32dp32b32xENS4_13SM90_TMA_LOADENS16_INS17_ILi1ELi4ELi3EEES1A_NSX_INS5_IJS1B_S1P_EEENS5_IJS1P_SC_EEEEEEENS4_39AutoVectorizingCopyWithAssumedAlignmentILi128EEENS4_14SM90_TMA_STOREES2B_S2D_S2D_EEEvvEEEEvNT_6ParamsE --------------------------
	.section	.nv.info._ZN7cutlass13device_kernelINS_4gemm6kernel13GemmUniversalIN4cute5tupleIJiiiiEEENS1_10collective13CollectiveMmaINS1_35MainloopSm100TmaUmmaWarpSpecializedILi16ELi2ELi4ENS5_IJNS4_1CILi2EEENSA_ILi1EEESC_EEEEENS5_IJNSA_ILi128EEENSA_ILi256EEENSA_ILi64EEEEEENS_12float_e4m3_tENS5_IJlSC_lEEESJ_SK_NS4_8TiledMMAINS4_8MMA_AtomIJNS4_10MMA_TraitsINS4_25SM100_MMA_F8F6F4_2x1SM_SSEJSJ_SJ_fSF_SG_NS4_17integral_constantINS4_4UMMA5MajorELSR_0EEESS_NSP_INSQ_7ScaleInELST_0EEESU_EEEEEENS4_6LayoutINS5_IJSC_SC_SC_EEENS5_IJNSA_ILi0EEESZ_SZ_EEEEENS5_IJNS4_10UnderscoreES12_S12_EEEEENS4_18SM100_TMA_2SM_LOADENS4_14ComposedLayoutINS4_7SwizzleILi2ELi4ELi3EEENS4_18smem_ptr_flag_bitsILi8EEENSX_INS5_IJNSA_ILi8EEESH_EEENS5_IJSH_SC_EEEEEEEvNS4_8identityES15_S1F_vS1G_EENS_8epilogue10collective18CollectiveEpilogueINS1I_23Sm100TmaWarpSpecializedILi4ELi2ELi32ELb0ELb0EEEJNS5_IJSH_SG_SH_EEENS5_IJNSX_ISH_SC_EENSX_INS5_IJNSA_ILi32EEESB_EEENS5_IJSC_SF_EEEEEEEESJ_SK_SJ_SK_NS1I_6fusion15FusionCallbacksIS1M_NS1U_13LinCombEltActINS1I_6thread4SiLuESJ_fSJ_fLNS_15FloatRoundStyleE2EEES1N_S1T_JEEENS4_5SM1004TMEM4LOAD26SM100_TMEM_LOAD_32dp32b32xENS4_13SM90_TMA_LOADENS16_INS17_ILi1ELi4ELi3EEES1A_NSX_INS5_IJS1B_S1P_EEENS5_IJS1P_SC_EEEEEEENS4_39AutoVectorizingCopyWithAssumedAlignmentILi128EEENS4_14SM90_TMA_STOREES2B_S2D_S2D_EEEvvEEEEvNT_6ParamsE,"",@"SHT_CUDA_INFO"
	.sectionflags	@""
	.align	4


	//----- nvinfo : EIATTR_CUDA_API_VERSION
	.align		4
        /*0000*/ 	.byte	0x04, 0x37
        /*0002*/ 	.short	(.L_34 - .L_33)
.L_33:
        /*0004*/ 	.word	0x00000082


	//----- nvinfo : EIATTR_KPARAM_INFO
	.align		4
.L_34:
        /*0008*/ 	.byte	0x04, 0x17
        /*000a*/ 	.short	(.L_36 - .L_35)
.L_35:
        /*000c*/ 	.word	0x00000000
        /*0010*/ 	.short	0x0000
        /*0012*/ 	.short	0x0000
        /*0014*/ 	.byte	0x00, 0xf0, 0x01, 0x20


	//----- nvinfo : EIATTR_AT_ENTRY_FRAGMENTS
	.align		4
.L_36:
        /*0018*/ 	.byte	0x04, 0x4f
        /*001a*/ 	.short	(.L_38 - .L_37)


	//   ....[0]....
.L_37:
        /*001c*/ 	.word	0x00000007


	//----- nvinfo : EIATTR_RESERVED_SMEM_USED
	.align		4
.L_38:
        /*0020*/ 	.byte	0x01, 0x41
	.zero		2


	//----- nvinfo : EIATTR_SPARSE_MMA_MASK
	.align		4
        /*0024*/ 	.byte	0x03, 0x50
        /*0026*/ 	.short	0x0000


	//----- nvinfo : EIATTR_TCGEN05_2CTA_USED
	.align		4
        /*0028*/ 	.byte	0x01, 0x52
	.zero		2


	//----- nvinfo : EIATTR_MAXREG_COUNT
	.align		4
        /*002c*/ 	.byte	0x03, 0x1b
        /*002e*/ 	.short	0x00ff


	//----- nvinfo : EIATTR_NUM_BARRIERS
	.align		4
        /*0030*/ 	.byte	0x02, 0x4c
        /*0032*/ 	.byte	0x07
	.zero		1


	//----- nvinfo : EIATTR_EXTERNS
	.align		4
        /*0034*/ 	.byte	0x04, 0x0f
        /*0036*/ 	.short	(.L_40 - .L_39)


	//   ....[0]....
	.align		4
.L_39:
        /*0038*/ 	.word	index@(__assertfail)


	//----- nvinfo : EIATTR_MERCURY_ISA_VERSION
	.align		4
.L_40:
        /*003c*/ 	.byte	0x03, 0x5f
        /*003e*/ 	.short	0x0101


	//----- nvinfo : EIATTR_INT_WARP_WIDE_INSTR_OFFSETS
	.align		4
        /*0040*/ 	.byte	0x04, 0x31
        /*0042*/ 	.short	(.L_42 - .L_41)


	//   ....[0]....
.L_41:
        /*0044*/ 	.word	0x00000e90


	//   ....[1]....
        /*0048*/ 	.word	0x00000f30


	//   ....[2]....
        /*004c*/ 	.word	0x00002280


	//   ....[3]....
        /*0050*/ 	.word	0x00004730


	//   ....[4]....
        /*0054*/ 	.word	0x00004760


	//   ....[5]....
        /*0058*/ 	.word	0x000047b0


	//   ....[6]....
        /*005c*/ 	.word	0x000050d0


	//   ....[7]....
        /*0060*/ 	.word	0x000050f0


	//   ....[8]....
        /*0064*/ 	.word	0x000051d0


	//   ....[9]....
        /*0068*/ 	.word	0x00005290


	//   ....[10]....
        /*006c*/ 	.word	0x000052b0


	//   ....[11]....
        /*0070*/ 	.word	0x00005380


	//   ....[12]....
        /*0074*/ 	.word	0x00005470


	//   ....[13]....
        /*0078*/ 	.word	0x00005490


	//   ....[14]....
        /*007c*/ 	.word	0x00005590


	//   ....[15]....
        /*0080*/ 	.word	0x00005740


	//   ....[16]....
        /*0084*/ 	.word	0x00005750


	//   ....[17]....
        /*0088*/ 	.word	0x000058e0


	//----- nvinfo : EIATTR_COOP_GROUP_MASK_REGIDS
	.align		4
.L_42:
        /*008c*/ 	.byte	0x04, 0x29
        /*008e*/ 	.short	(.L_44 - .L_43)


	//   ....[0]....
.L_43:
        /*0090*/ 	.word	0xffffffff


	//   ....[1]....
        /*0094*/ 	.word	0xffffffff


	//   ....[2]....
        /*0098*/ 	.word	0xffffffff


	//   ....[3]....
        /*009c*/ 	.word	0xffffffff


	//   ....[4]....
        /*00a0*/ 	.word	0xffffffff


	//   ....[5]....
        /*00a4*/ 	.word	0xffffffff


	//   ....[6]....
        /*00a8*/ 	.word	0xffffffff


	//   ....[7]....
        /*00ac*/ 	.word	0xffffffff


	//   ....[8]....
        /*00b0*/ 	.word	0xffffffff


	//   ....[9]....
        /*00b4*/ 	.word	0xffffffff


	//   ....[10]....
        /*00b8*/ 	.word	0xffffffff


	//   ....[11]....
        /*00bc*/ 	.word	0xffffffff


	//   ....[12]....
        /*00c0*/ 	.word	0xffffffff


	//   ....[13]....
        /*00c4*/ 	.word	0xffffffff


	//----- nvinfo : EIATTR_COOP_GROUP_INSTR_OFFSETS
	.align		4
.L_44:
        /*00c8*/ 	.byte	0x04, 0x28
        /*00ca*/ 	.short	(.L_46 - .L_45)


	//   ....[0]....
.L_45:
        /*00cc*/ 	.word	0x000000c0


	//   ....[1]....
        /*00d0*/ 	.word	0x000004d0


	//   ....[2]....
        /*00d4*/ 	.word	0x00000800


	//   ....[3]....
        /*00d8*/ 	.word	0x00000990


	//   ....[4]....
        /*00dc*/ 	.word	0x00000a80


	//   ....[5]....
        /*00e0*/ 	.word	0x00000be0


	//   ....[6]....
        /*00e4*/ 	.word	0x00000d70


	//   ....[7]....
        /*00e8*/ 	.word	0x00000fb0


	//   ....[8]....
        /*00ec*/ 	.word	0x00002160


	//   ....[9]....
        /*00f0*/ 	.word	0x00003600


	//   ....[10]....
        /*00f4*/ 	.word	0x00003ad0


	//   ....[11]....
        /*00f8*/ 	.word	0x00003b00


	//   ....[12]....
        /*00fc*/ 	.word	0x00004640


	//   ....[13]....
        /*0100*/ 	.word	0x00004850


	//----- nvinfo : EIATTR_VRC_CTA_INIT_COUNT
	.align		4
.L_46:
        /*0104*/ 	.byte	0x02, 0x4a
        /*0106*/ 	.byte	0x80
	.zero		1


	//----- nvinfo : EIATTR_SYSCALL_OFFSETS
	.align		4
        /*0108*/ 	.byte	0x04, 0x46
        /*010a*/ 	.short	(.L_48 - .L_47)


	//   ....[0]....
.L_47:
        /*010c*/ 	.word	0x00006300


	//   ....[1]....
        /*0110*/ 	.word	0x00006420


	//   ....[2]....
        /*0114*/ 	.word	0x00006e00


	//----- nvinfo : EIATTR_MBARRIER_INSTR_OFFSETS
	.align		4
.L_48:
        /*0118*/ 	.byte	0x04, 0x39
        /*011a*/ 	.short	(.L_50 - .L_49)


	//   ....[0]....
.L_49:
        /*011c*/ 	.word	0x000005e0
        /*0120*/ 	.word	0x000000ff
        /*0124*/ 	.word	0x00000000
        /*0128*/ 	.short	0x0100
        /*012a*/ 	.byte	0x08
	.zero		1


	//   ....[1]....
        /*012c*/ 	.word	0x000005f0
        /*0130*/ 	.word	0x000000ff
        /*0134*/ 	.word	0x00000080
        /*0138*/ 	.short	0x0100
        /*013a*/ 	.byte	0x08
	.zero		1


	//   ....[2]....
        /*013c*/ 	.word	0x00000600
        /*0140*/ 	.word	0x000000ff
        /*0144*/ 	.word	0x00000008
        /*0148*/ 	.short	0x0100
        /*014a*/ 	.byte	0x08
	.zero		1


	//   ....[3]....
        /*014c*/ 	.word	0x00000610
        /*0150*/ 	.word	0x000000ff
        /*0154*/ 	.word	0x00000088
        /*0158*/ 	.short	0x0100
        /*015a*/ 	.byte	0x08
	.zero		1


	//   ....[4]....
        /*015c*/ 	.word	0x00000620
        /*0160*/ 	.word	0x000000ff
        /*0164*/ 	.word	0x00000010
        /*0168*/ 	.short	0x0100
        /*016a*/ 	.byte	0x08
	.zero		1


	//   ....[5]....
        /*016c*/ 	.word	0x00000630
        /*0170*/ 	.word	0x000000ff
        /*0174*/ 	.word	0x00000090
        /*0178*/ 	.short	0x0100
        /*017a*/ 	.byte	0x08
	.zero		1


	//   ....[6]....
        /*017c*/ 	.word	0x00000640
        /*0180*/ 	.word	0x000000ff
        /*0184*/ 	.word	0x00000018
        /*0188*/ 	.short	0x0100
        /*018a*/ 	.byte	0x08
	.zero		1


	//   ....[7]....
        /*018c*/ 	.word	0x00000650
        /*0190*/ 	.word	0x000000ff
        /*0194*/ 	.word	0x00000098
        /*0198*/ 	.short	0x0100
        /*019a*/ 	.byte	0x08
	.zero		1


	//   ....[8]....
        /*019c*/ 	.word	0x00000660
        /*01a0*/ 	.word	0x000000ff
        /*01a4*/ 	.word	0x00000020
        /*01a8*/ 	.short	0x0100
        /*01aa*/ 	.byte	0x08
	.zero		1


	//   ....[9]....
        /*01ac*/ 	.word	0x00000670
        /*01b0*/ 	.word	0x000000ff
        /*01b4*/ 	.word	0x000000a0
        /*01b8*/ 	.short	0x0100
        /*01ba*/ 	.byte	0x08
	.zero		1


	//   ....[10]....
        /*01bc*/ 	.word	0x00000680
        /*01c0*/ 	.word	0x000000ff
        /*01c4*/ 	.word	0x00000028
        /*01c8*/ 	.short	0x0100
        /*01ca*/ 	.byte	0x08
	.zero		1


	//   ....[11]....
        /*01cc*/ 	.word	0x00000690
        /*01d0*/ 	.word	0x000000ff
        /*01d4*/ 	.word	0x000000a8
        /*01d8*/ 	.short	0x0100
        /*01da*/ 	.byte	0x08
	.zero		1


	//   ....[12]....
        /*01dc*/ 	.word	0x000006a0
        /*01e0*/ 	.word	0x000000ff
        /*01e4*/ 	.word	0x00000030
        /*01e8*/ 	.short	0x0100
        /*01ea*/ 	.byte	0x08
	.zero		1


	//   ....[13]....
        /*01ec*/ 	.word	0x000006b0
        /*01f0*/ 	.word	0x000000ff
        /*01f4*/ 	.word	0x000000b0
        /*01f8*/ 	.short	0x0100
        /*01fa*/ 	.byte	0x08
	.zero		1


	//   ....[14]....
        /*01fc*/ 	.word	0x000006c0
        /*0200*/ 	.word	0x000000ff
        /*0204*/ 	.word	0x00000038
        /*0208*/ 	.short	0x0100
        /*020a*/ 	.byte	0x08
	.zero		1


	//   ....[15]....
        /*020c*/ 	.word	0x000006d0
        /*0210*/ 	.word	0x000000ff
        /*0214*/ 	.word	0x000000b8
        /*0218*/ 	.short	0x0100
        /*021a*/ 	.byte	0x08
	.zero		1


	//   ....[16]....
        /*021c*/ 	.word	0x000006e0
        /*0220*/ 	.word	0x000000ff
        /*0224*/ 	.word	0x00000040
        /*0228*/ 	.short	0x0100
        /*022a*/ 	.byte	0x08
	.zero		1


	//   ....[17]....
        /*022c*/ 	.word	0x000006f0
        /*0230*/ 	.word	0x000000ff
        /*0234*/ 	.word	0x000000c0
        /*0238*/ 	.short	0x0100
        /*023a*/ 	.byte	0x08
	.zero		1


	//   ....[18]....
        /*023c*/ 	.word	0x00000700
        /*0240*/ 	.word	0x000000ff
        /*0244*/ 	.word	0x00000048
        /*0248*/ 	.short	0x0100
        /*024a*/ 	.byte	0x08
	.zero		1


	//   ....[19]....
        /*024c*/ 	.word	0x00000710
        /*0250*/ 	.word	0x000000ff
        /*0254*/ 	.word	0x000000c8
        /*0258*/ 	.short	0x0100
        /*025a*/ 	.byte	0x08
	.zero		1


	//   ....[20]....
        /*025c*/ 	.word	0x00000720
        /*0260*/ 	.word	0x000000ff
        /*0264*/ 	.word	0x00000050
        /*0268*/ 	.short	0x0100
        /*026a*/ 	.byte	0x08
	.zero		1


	//   ....[21]....
        /*026c*/ 	.word	0x00000730
        /*0270*/ 	.word	0x000000ff
        /*0274*/ 	.word	0x000000d0
        /*0278*/ 	.short	0x0100
        /*027a*/ 	.byte	0x08
	.zero		1


	//   ....[22]....
        /*027c*/ 	.word	0x00000740
        /*0280*/ 	.word	0x000000ff
        /*0284*/ 	.word	0x00000058
        /*0288*/ 	.short	0x0100
        /*028a*/ 	.byte	0x08
	.zero		1


	//   ....[23]....
        /*028c*/ 	.word	0x00000750
        /*0290*/ 	.word	0x000000ff
        /*0294*/ 	.word	0x000000d8
        /*0298*/ 	.short	0x0100
        /*029a*/ 	.byte	0x08
	.zero		1


	//   ....[24]....
        /*029c*/ 	.word	0x00000760
        /*02a0*/ 	.word	0x000000ff
        /*02a4*/ 	.word	0x00000060
        /*02a8*/ 	.short	0x0100
        /*02aa*/ 	.byte	0x08
	.zero		1


	//   ....[25]....
        /*02ac*/ 	.word	0x00000770
        /*02b0*/ 	.word	0x000000ff
        /*02b4*/ 	.word	0x000000e0
        /*02b8*/ 	.short	0x0100
        /*02ba*/ 	.byte	0x08
	.zero		1


	//   ....[26]....
        /*02bc*/ 	.word	0x00000780
        /*02c0*/ 	.word	0x000000ff
        /*02c4*/ 	.word	0x00000068
        /*02c8*/ 	.short	0x0100
        /*02ca*/ 	.byte	0x08
	.zero		1


	//   ....[27]....
        /*02cc*/ 	.word	0x00000790
        /*02d0*/ 	.word	0x000000ff
        /*02d4*/ 	.word	0x000000e8
        /*02d8*/ 	.short	0x0100
        /*02da*/ 	.byte	0x08
	.zero		1


	//   ....[28]....
        /*02dc*/ 	.word	0x000007a0
        /*02e0*/ 	.word	0x000000ff
        /*02e4*/ 	.word	0x00000070
        /*02e8*/ 	.short	0x0100
        /*02ea*/ 	.byte	0x08
	.zero		1


	//   ....[29]....
        /*02ec*/ 	.word	0x000007b0
        /*02f0*/ 	.word	0x000000ff
        /*02f4*/ 	.word	0x000000f0
        /*02f8*/ 	.short	0x0100
        /*02fa*/ 	.byte	0x08
	.zero		1


	//   ....[30]....
        /*02fc*/ 	.word	0x000007c0
        /*0300*/ 	.word	0x000000ff
        /*0304*/ 	.word	0x00000078
        /*0308*/ 	.short	0x0100
        /*030a*/ 	.byte	0x08
	.zero		1


	//   ....[31]....
        /*030c*/ 	.word	0x000007d0
        /*0310*/ 	.word	0x000000ff
        /*0314*/ 	.word	0x000000f8
        /*0318*/ 	.short	0x0100
        /*031a*/ 	.byte	0x08
	.zero		1


	//   ....[32]....
        /*031c*/ 	.word	0x00000900
        /*0320*/ 	.word	0x000000ff
        /*0324*/ 	.word	0x00000100
        /*0328*/ 	.short	0x0100
        /*032a*/ 	.byte	0x09
	.zero		1


	//   ....[33]....
        /*032c*/ 	.word	0x00000910
        /*0330*/ 	.word	0x000000ff
        /*0334*/ 	.word	0x00000120
        /*0338*/ 	.short	0x0100
        /*033a*/ 	.byte	0x09
	.zero		1


	//   ....[34]....
        /*033c*/ 	.word	0x00000920
        /*0340*/ 	.word	0x000000ff
        /*0344*/ 	.word	0x00000108
        /*0348*/ 	.short	0x0100
        /*034a*/ 	.byte	0x09
	.zero		1


	//   ....[35]....
        /*034c*/ 	.word	0x00000930
        /*0350*/ 	.word	0x000000ff
        /*0354*/ 	.word	0x00000128
        /*0358*/ 	.short	0x0100
        /*035a*/ 	.byte	0x09
	.zero		1


	//   ....[36]....
        /*035c*/ 	.word	0x00000940
        /*0360*/ 	.word	0x000000ff
        /*0364*/ 	.word	0x00000110
        /*0368*/ 	.short	0x0100
        /*036a*/ 	.byte	0x09
	.zero		1


	//   ....[37]....
        /*036c*/ 	.word	0x00000950
        /*0370*/ 	.word	0x000000ff
        /*0374*/ 	.word	0x00000130
        /*0378*/ 	.short	0x0100
        /*037a*/ 	.byte	0x09
	.zero		1


	//   ....[38]....
        /*037c*/ 	.word	0x00000960
        /*0380*/ 	.word	0x000000ff
        /*0384*/ 	.word	0x00000118
        /*0388*/ 	.short	0x0100
        /*038a*/ 	.byte	0x09
	.zero		1


	//   ....[39]....
        /*038c*/ 	.word	0x00000970
        /*0390*/ 	.word	0x000000ff
        /*0394*/ 	.word	0x00000138
        /*0398*/ 	.short	0x0100
        /*039a*/ 	.byte	0x09
	.zero		1


	//   ....[40]....
        /*039c*/ 	.word	0x00000a50
        /*03a0*/ 	.word	0x000000ff
        /*03a4*/ 	.word	0x00000140
        /*03a8*/ 	.short	0x0100
        /*03aa*/ 	.byte	0x08
	.zero		1


	//   ....[41]....
        /*03ac*/ 	.word	0x00000a60
        /*03b0*/ 	.word	0x000000ff
        /*03b4*/ 	.word	0x00000148
        /*03b8*/ 	.short	0x0100
        /*03ba*/ 	.byte	0x08
	.zero		1


	//   ....[42]....
        /*03bc*/ 	.word	0x00000b90
        /*03c0*/ 	.word	0x000000ff
        /*03c4*/ 	.word	0x00000150
        /*03c8*/ 	.short	0x0100
        /*03ca*/ 	.byte	0x08
	.zero		1


	//   ....[43]....
        /*03cc*/ 	.word	0x00000ba0
        /*03d0*/ 	.word	0x000000ff
        /*03d4*/ 	.word	0x00000160
        /*03d8*/ 	.short	0x0100
        /*03da*/ 	.byte	0x08
	.zero		1


	//   ....[44]....
        /*03dc*/ 	.word	0x00000bb0
        /*03e0*/ 	.word	0x000000ff
        /*03e4*/ 	.word	0x00000158
        /*03e8*/ 	.short	0x0100
        /*03ea*/ 	.byte	0x08
	.zero		1


	//   ....[45]....
        /*03ec*/ 	.word	0x00000bc0
        /*03f0*/ 	.word	0x000000ff
        /*03f4*/ 	.word	0x00000168
        /*03f8*/ 	.short	0x0100
        /*03fa*/ 	.byte	0x08
	.zero		1


	//   ....[46]....
        /*03fc*/ 	.word	0x00000ce0
        /*0400*/ 	.word	0x000000ff
        /*0404*/ 	.word	0x00000170
        /*0408*/ 	.short	0x0100
        /*040a*/ 	.byte	0x09
	.zero		1


	//   ....[47]....
        /*040c*/ 	.word	0x00000cf0
        /*0410*/ 	.word	0x000000ff
        /*0414*/ 	.word	0x00000190
        /*0418*/ 	.short	0x0100
        /*041a*/ 	.byte	0x09
	.zero		1


	//   ....[48]....
        /*041c*/ 	.word	0x00000d00
        /*0420*/ 	.word	0x000000ff
        /*0424*/ 	.word	0x00000178
        /*0428*/ 	.short	0x0100
        /*042a*/ 	.byte	0x09
	.zero		1


	//   ....[49]....
        /*042c*/ 	.word	0x00000d10
        /*0430*/ 	.word	0x000000ff
        /*0434*/ 	.word	0x00000198
        /*0438*/ 	.short	0x0100
        /*043a*/ 	.byte	0x09
	.zero		1


	//   ....[50]....
        /*043c*/ 	.word	0x00000d20
        /*0440*/ 	.word	0x000000ff
        /*0444*/ 	.word	0x00000180
        /*0448*/ 	.short	0x0100
        /*044a*/ 	.byte	0x09
	.zero		1


	//   ....[51]....
        /*044c*/ 	.word	0x00000d30
        /*0450*/ 	.word	0x000000ff
        /*0454*/ 	.word	0x000001a0
        /*0458*/ 	.short	0x0100
        /*045a*/ 	.byte	0x09
	.zero		1


	//   ....[52]....
        /*045c*/ 	.word	0x00000d40
        /*0460*/ 	.word	0x000000ff
        /*0464*/ 	.word	0x00000188
        /*0468*/ 	.short	0x0100
        /*046a*/ 	.byte	0x09
	.zero		1


	//   ....[53]....
        /*046c*/ 	.word	0x00000d50
        /*0470*/ 	.word	0x000000ff
        /*0474*/ 	.word	0x000001a8
        /*0478*/ 	.short	0x0100
        /*047a*/ 	.byte	0x09
	.zero		1


	//   ....[54]....
        /*047c*/ 	.word	0x00000e40
        /*0480*/ 	.word	0x000000ff
        /*0484*/ 	.word	0x000001b0
        /*0488*/ 	.short	0x0100
        /*048a*/ 	.byte	0x08
	.zero		1


	//   ....[55]....
        /*048c*/ 	.word	0x00000e50
        /*0490*/ 	.word	0x000000ff
        /*0494*/ 	.word	0x000001c0
        /*0498*/ 	.short	0x0100
        /*049a*/ 	.byte	0x08
	.zero		1


	//   ....[56]....
        /*049c*/ 	.word	0x00000e60
        /*04a0*/ 	.word	0x000000ff
        /*04a4*/ 	.word	0x000001b8
        /*04a8*/ 	.short	0x0100
        /*04aa*/ 	.byte	0x08
	.zero		1


	//   ....[57]....
        /*04ac*/ 	.word	0x00000e70
        /*04b0*/ 	.word	0x000000ff
        /*04b4*/ 	.word	0x000001c8
        /*04b8*/ 	.short	0x0100
        /*04ba*/ 	.byte	0x08
	.zero		1


	//   ....[58]....
        /*04bc*/ 	.word	0x00000f60
        /*04c0*/ 	.word	0x000000ff
        /*04c4*/ 	.word	0x000001d0
        /*04c8*/ 	.short	0x0100
        /*04ca*/ 	.byte	0x07
	.zero		1


	//   ....[59]....
        /*04cc*/ 	.word	0x00001950
        /*04d0*/ 	.word	0x00000002
        /*04d4*/ 	.word	0x000001c0
        /*04d8*/ 	.short	0x010a
        /*04da*/ 	.byte	0xff
	.zero		1


	//   ....[60]....
        /*04dc*/ 	.word	0x00001980
        /*04e0*/ 	.word	0x00000002
        /*04e4*/ 	.word	0x000001b0
        /*04e8*/ 	.short	0x0101
        /*04ea*/ 	.byte	0xff
	.zero		1


	//   ....[61]....
        /*04ec*/ 	.word	0x00001a50
        /*04f0*/ 	.word	0x000000ff
        /*04f4*/ 	.word	0x00000080
        /*04f8*/ 	.short	0x010a
        /*04fa*/ 	.byte	0x08
	.zero		1


	//   ....[62]....
        /*04fc*/ 	.word	0x00001b50
        /*0500*/ 	.word	0x000000ff
        /*0504*/ 	.word	0x00000080
        /*0508*/ 	.short	0x010a
        /*050a*/ 	.byte	0x21
	.zero		1


	//   ....[63]....
        /*050c*/ 	.word	0x00001d00
        /*0510*/ 	.word	0x000000ff
        /*0514*/ 	.word	0x00000080
        /*0518*/ 	.short	0x010a
        /*051a*/ 	.byte	0x08
	.zero		1


	//   ....[64]....
        /*051c*/ 	.word	0x00001e20
        /*0520*/ 	.word	0x000000ff
        /*0524*/ 	.word	0x00000148
        /*0528*/ 	.short	0x0101
        /*052a*/ 	.byte	0x06
	.zero		1


	//   ....[65]....
        /*052c*/ 	.word	0x00001e30
        /*0530*/ 	.word	0x000000ff
        /*0534*/ 	.word	0x00000080
        /*0538*/ 	.short	0x010a
        /*053a*/ 	.byte	0x08
	.zero		1


	//   ....[66]....
        /*053c*/ 	.word	0x00001eb0
        /*0540*/ 	.word	0x000000ff
        /*0544*/ 	.word	0x00000080
        /*0548*/ 	.short	0x010a
        /*054a*/ 	.byte	0x11
	.zero		1


	//   ....[67]....
        /*054c*/ 	.word	0x00002040
        /*0550*/ 	.word	0x000000ff
        /*0554*/ 	.word	0x00000080
        /*0558*/ 	.short	0x010a
        /*055a*/ 	.byte	0x08
	.zero		1


	//   ....[68]....
        /*055c*/ 	.word	0x00002190
        /*0560*/ 	.word	0x00000002
        /*0564*/ 	.word	0x00000150
        /*0568*/ 	.short	0x010a
        /*056a*/ 	.byte	0xff
	.zero		1


	//   ....[69]....
        /*056c*/ 	.word	0x00002250
        /*0570*/ 	.word	0x00000002
        /*0574*/ 	.word	0x00000000
        /*0578*/ 	.short	0x0101
        /*057a*/ 	.byte	0xff
	.zero		1


	//   ....[70]....
        /*057c*/ 	.word	0x000027b0
        /*0580*/ 	.word	0x000000ff
        /*0584*/ 	.word	0x00000000
        /*0588*/ 	.short	0x010a
        /*058a*/ 	.byte	0x04
	.zero		1


	//   ....[71]....
        /*058c*/ 	.word	0x00002840
        /*0590*/ 	.word	0x000000ff
        /*0594*/ 	.word	0x00000000
        /*0598*/ 	.short	0x010a
        /*059a*/ 	.byte	0x04
	.zero		1


	//   ....[72]....
        /*059c*/ 	.word	0x000028d0
        /*05a0*/ 	.word	0x000000ff
        /*05a4*/ 	.word	0x00000000
        /*05a8*/ 	.short	0x010a
        /*05aa*/ 	.byte	0x04
	.zero		1


	//   ....[73]....
        /*05ac*/ 	.word	0x00002960
        /*05b0*/ 	.word	0x000000ff
        /*05b4*/ 	.word	0x00000000
        /*05b8*/ 	.short	0x010a
        /*05ba*/ 	.byte	0x04
	.zero		1


	//   ....[74]....
        /*05bc*/ 	.word	0x000029f0
        /*05c0*/ 	.word	0x000000ff
        /*05c4*/ 	.word	0x00000000
        /*05c8*/ 	.short	0x010a
        /*05ca*/ 	.byte	0x04
	.zero		1


	//   ....[75]....
        /*05cc*/ 	.word	0x00002a80
        /*05d0*/ 	.word	0x000000ff
        /*05d4*/ 	.word	0x00000000
        /*05d8*/ 	.short	0x010a
        /*05da*/ 	.byte	0x04
	.zero		1


	//   ....[76]....
        /*05dc*/ 	.word	0x00002b10
        /*05e0*/ 	.word	0x000000ff
        /*05e4*/ 	.word	0x00000000
        /*05e8*/ 	.short	0x010a
        /*05ea*/ 	.byte	0x04
	.zero		1


	//   ....[77]....
        /*05ec*/ 	.word	0x00002ba0
        /*05f0*/ 	.word	0x000000ff
        /*05f4*/ 	.word	0x00000000
        /*05f8*/ 	.short	0x010a
        /*05fa*/ 	.byte	0x04
	.zero		1


	//   ....[78]....
        /*05fc*/ 	.word	0x00002c30
        /*0600*/ 	.word	0x000000ff
        /*0604*/ 	.word	0x00000000
        /*0608*/ 	.short	0x010a
        /*060a*/ 	.byte	0x04
	.zero		1


	//   ....[79]....
        /*060c*/ 	.word	0x00002cc0
        /*0610*/ 	.word	0x000000ff
        /*0614*/ 	.word	0x00000000
        /*0618*/ 	.short	0x010a
        /*061a*/ 	.byte	0x04
	.zero		1


	//   ....[80]....
        /*061c*/ 	.word	0x00002d50
        /*0620*/ 	.word	0x000000ff
        /*0624*/ 	.word	0x00000000
        /*0628*/ 	.short	0x010a
        /*062a*/ 	.byte	0x04
	.zero		1


	//   ....[81]....
        /*062c*/ 	.word	0x00002de0
        /*0630*/ 	.word	0x000000ff
        /*0634*/ 	.word	0x00000000
        /*0638*/ 	.short	0x010a
        /*063a*/ 	.byte	0x04
	.zero		1


	//   ....[82]....
        /*063c*/ 	.word	0x00002e70
        /*0640*/ 	.word	0x000000ff
        /*0644*/ 	.word	0x00000000
        /*0648*/ 	.short	0x010a
        /*064a*/ 	.byte	0x04
	.zero		1


	//   ....[83]....
        /*064c*/ 	.word	0x00002f00
        /*0650*/ 	.word	0x000000ff
        /*0654*/ 	.word	0x00000000
        /*0658*/ 	.short	0x010a
        /*065a*/ 	.byte	0x04
	.zero		1


	//   ....[84]....
        /*065c*/ 	.word	0x00002f90
        /*0660*/ 	.word	0x000000ff
        /*0664*/ 	.word	0x00000000
        /*0668*/ 	.short	0x010a
        /*066a*/ 	.byte	0x04
	.zero		1


	//   ....[85]....
        /*066c*/ 	.word	0x00003030
        /*0670*/ 	.word	0x00000000
        /*0674*/ 	.word	0x00000000
        /*0678*/ 	.short	0x010a
        /*067a*/ 	.byte	0xff
	.zero		1


	//   ....[86]....
        /*067c*/ 	.word	0x00003160
        /*0680*/ 	.word	0x00000000
        /*0684*/ 	.word	0x000001b0
        /*0688*/ 	.short	0x010a
        /*068a*/ 	.byte	0xff
	.zero		1


	//   ....[87]....
        /*068c*/ 	.word	0x000031d0
        /*0690*/ 	.word	0x00000000
        /*0694*/ 	.word	0x00000000
        /*0698*/ 	.short	0x0101
        /*069a*/ 	.byte	0xff
	.zero		1


	//   ....[88]....
        /*069c*/ 	.word	0x000031f0
        /*06a0*/ 	.word	0x000000ff
        /*06a4*/ 	.word	0x00000160
        /*06a8*/ 	.short	0x010a
        /*06aa*/ 	.byte	0x05
	.zero		1


	//   ....[89]....
        /*06ac*/ 	.word	0x00003310
        /*06b0*/ 	.word	0x00000000
        /*06b4*/ 	.word	0x00000150
        /*06b8*/ 	.short	0x010a
        /*06ba*/ 	.byte	0xff
	.zero		1


	//   ....[90]....
        /*06bc*/ 	.word	0x00003410
        /*06c0*/ 	.word	0x00000000
        /*06c4*/ 	.word	0x00000000
        /*06c8*/ 	.short	0x0101
        /*06ca*/ 	.byte	0xff
	.zero		1


	//   ....[91]....
        /*06cc*/ 	.word	0x000034a0
        /*06d0*/ 	.word	0x000000ff
        /*06d4*/ 	.word	0x00000160
        /*06d8*/ 	.short	0x0106
        /*06da*/ 	.byte	0x05
	.zero		1


	//   ....[92]....
        /*06dc*/ 	.word	0x000034c0
        /*06e0*/ 	.word	0x000000ff
        /*06e4*/ 	.word	0x00000160
        /*06e8*/ 	.short	0x010a
        /*06ea*/ 	.byte	0x05
	.zero		1


	//   ....[93]....
        /*06ec*/ 	.word	0x00003550
        /*06f0*/ 	.word	0x000000ff
        /*06f4*/ 	.word	0x00000160
        /*06f8*/ 	.short	0x0106
        /*06fa*/ 	.byte	0x04
	.zero		1


	//   ....[94]....
        /*06fc*/ 	.word	0x00003590
        /*0700*/ 	.word	0x00000000
        /*0704*/ 	.word	0x00000160
        /*0708*/ 	.short	0x010a
        /*070a*/ 	.byte	0xff
	.zero		1


	//   ....[95]....
        /*070c*/ 	.word	0x000037d0
        /*0710*/ 	.word	0x000000ff
        /*0714*/ 	.word	0x00000008
        /*0718*/ 	.short	0x010a
        /*071a*/ 	.byte	0x06
	.zero		1


	//   ....[96]....
        /*071c*/ 	.word	0x000037f0
        /*0720*/ 	.word	0x000000ff
        /*0724*/ 	.word	0x00000008
        /*0728*/ 	.short	0x010a
        /*072a*/ 	.byte	0x06
	.zero		1


	//   ....[97]....
        /*072c*/ 	.word	0x00003980
        /*0730*/ 	.word	0x000000ff
        /*0734*/ 	.word	0x00000008
        /*0738*/ 	.short	0x010a
        /*073a*/ 	.byte	0x06
	.zero		1


	//   ....[98]....
        /*073c*/ 	.word	0x000039a0
        /*0740*/ 	.word	0x000000ff
        /*0744*/ 	.word	0x00000008
        /*0748*/ 	.short	0x010a
        /*074a*/ 	.byte	0x06
	.zero		1


	//   ....[99]....
        /*074c*/ 	.word	0x00003a60
        /*0750*/ 	.word	0x000000ff
        /*0754*/ 	.word	0x00000000
        /*0758*/ 	.short	0x0101
        /*075a*/ 	.byte	0x07
	.zero		1


	//   ....[100]....
        /*075c*/ 	.word	0x00003d60
        /*0760*/ 	.word	0x00000000
        /*0764*/ 	.word	0x00000150
        /*0768*/ 	.short	0x010a
        /*076a*/ 	.byte	0xff
	.zero		1


	//   ....[101]....
        /*076c*/ 	.word	0x00003e20
        /*0770*/ 	.word	0x00000000
        /*0774*/ 	.word	0x00000000
        /*0778*/ 	.short	0x0101
        /*077a*/ 	.byte	0xff
	.zero		1


	//   ....[102]....
        /*077c*/ 	.word	0x00003ee0
        /*0780*/ 	.word	0x000000ff
        /*0784*/ 	.word	0x00000000
        /*0788*/ 	.short	0x010a
        /*078a*/ 	.byte	0x06
	.zero		1


	//   ....[103]....
        /*078c*/ 	.word	0x00003ef0
        /*0790*/ 	.word	0x000000ff
        /*0794*/ 	.word	0x00000190
        /*0798*/ 	.short	0x010a
        /*079a*/ 	.byte	0x0a
	.zero		1


	//   ....[104]....
        /*079c*/ 	.word	0x00003fa0
        /*07a0*/ 	.word	0x000000ff
        /*07a4*/ 	.word	0x00000000
        /*07a8*/ 	.short	0x010a
        /*07aa*/ 	.byte	0x09
	.zero		1


	//   ....[105]....
        /*07ac*/ 	.word	0x000040e0
        /*07b0*/ 	.word	0x000000ff
        /*07b4*/ 	.word	0x00000000
        /*07b8*/ 	.short	0x010a
        /*07ba*/ 	.byte	0x06
	.zero		1


	//   ....[106]....
        /*07bc*/ 	.word	0x00004330
        /*07c0*/ 	.word	0x000000ff
        /*07c4*/ 	.word	0x00000000
        /*07c8*/ 	.short	0x010a
        /*07ca*/ 	.byte	0x07
	.zero		1


	//   ....[107]....
        /*07cc*/ 	.word	0x000043c0
        /*07d0*/ 	.word	0x000000ff
        /*07d4*/ 	.word	0x00000000
        /*07d8*/ 	.short	0x010a
        /*07da*/ 	.byte	0x07
	.zero		1


	//   ....[108]....
        /*07dc*/ 	.word	0x00004450
        /*07e0*/ 	.word	0x000000ff
        /*07e4*/ 	.word	0x00000000
        /*07e8*/ 	.short	0x010a
        /*07ea*/ 	.byte	0x07
	.zero		1


	//   ....[109]....
        /*07ec*/ 	.word	0x000044f0
        /*07f0*/ 	.word	0x00000000
        /*07f4*/ 	.word	0x00000000
        /*07f8*/ 	.short	0x010a
        /*07fa*/ 	.byte	0xff
	.zero		1


	//   ....[110]....
        /*07fc*/ 	.word	0x00004530
        /*0800*/ 	.word	0x00000000
        /*0804*/ 	.word	0x00000000
        /*0808*/ 	.short	0x010a
        /*080a*/ 	.byte	0xff
	.zero		1


	//   ....[111]....
        /*080c*/ 	.word	0x000045a0
        /*0810*/ 	.word	0x000000ff
        /*0814*/ 	.word	0x00000000
        /*0818*/ 	.short	0x0101
        /*081a*/ 	.byte	0x05
	.zero		1


	//   ....[112]....
        /*081c*/ 	.word	0x000045e0
        /*0820*/ 	.word	0x000000ff
        /*0824*/ 	.word	0x000001d0
        /*0828*/ 	.short	0x010a
        /*082a*/ 	.byte	0x08
	.zero		1


	//   ....[113]....
        /*082c*/ 	.word	0x00004630
        /*0830*/ 	.word	0x000000ff
        /*0834*/ 	.word	0x00000000
        /*0838*/ 	.short	0x0101
        /*083a*/ 	.byte	0x05
	.zero		1


	//   ....[114]....
        /*083c*/ 	.word	0x00004a80
        /*0840*/ 	.word	0x00000000
        /*0844*/ 	.word	0x00000150
        /*0848*/ 	.short	0x010a
        /*084a*/ 	.byte	0xff
	.zero		1


	//   ....[115]....
        /*084c*/ 	.word	0x00004b40
        /*0850*/ 	.word	0x00000000
        /*0854*/ 	.word	0x00000000
        /*0858*/ 	.short	0x0101
        /*085a*/ 	.byte	0xff
	.zero		1


	//   ....[116]....
        /*085c*/ 	.word	0x00004e60
        /*0860*/ 	.word	0x000000ff
        /*0864*/ 	.word	0x00000148
        /*0868*/ 	.short	0x010a
        /*086a*/ 	.byte	0x07
	.zero		1


	//   ....[117]....
        /*086c*/ 	.word	0x00005050
        /*0870*/ 	.word	0x000000ff
        /*0874*/ 	.word	0x00000120
        /*0878*/ 	.short	0x010a
        /*087a*/ 	.byte	0x07
	.zero		1


	//   ....[118]....
        /*087c*/ 	.word	0x00005240
        /*0880*/ 	.word	0x000000ff
        /*0884*/ 	.word	0x00000100
        /*0888*/ 	.short	0x010b
        /*088a*/ 	.byte	0x07
	.zero		1


	//   ....[119]....
        /*088c*/ 	.word	0x00005250
        /*0890*/ 	.word	0x000000ff
        /*0894*/ 	.word	0x00000000
        /*0898*/ 	.short	0x0101
        /*089a*/ 	.byte	0x0e
	.zero		1


	//   ....[120]....
        /*089c*/ 	.word	0x00005260
        /*08a0*/ 	.word	0x000000ff
        /*08a4*/ 	.word	0x00000128
        /*08a8*/ 	.short	0x010a
        /*08aa*/ 	.byte	0x07
	.zero		1


	//   ....[121]....
        /*08ac*/ 	.word	0x00005410
        /*08b0*/ 	.word	0x000000ff
        /*08b4*/ 	.word	0x00000108
        /*08b8*/ 	.short	0x010b
        /*08ba*/ 	.byte	0x07
	.zero		1


	//   ....[122]....
        /*08bc*/ 	.word	0x00005420
        /*08c0*/ 	.word	0x000000ff
        /*08c4*/ 	.word	0x00000000
        /*08c8*/ 	.short	0x0101
        /*08ca*/ 	.byte	0x0e
	.zero		1


	//   ....[123]....
        /*08cc*/ 	.word	0x00005430
        /*08d0*/ 	.word	0x000000ff
        /*08d4*/ 	.word	0x00000130
        /*08d8*/ 	.short	0x010a
        /*08da*/ 	.byte	0x07
	.zero		1


	//   ....[124]....
        /*08dc*/ 	.word	0x00005620
        /*08e0*/ 	.word	0x000000ff
        /*08e4*/ 	.word	0x00000110
        /*08e8*/ 	.short	0x010b
        /*08ea*/ 	.byte	0x07
	.zero		1


	//   ....[125]....
        /*08ec*/ 	.word	0x00005690
        /*08f0*/ 	.word	0x000000ff
        /*08f4*/ 	.word	0x00000000
        /*08f8*/ 	.short	0x0101
        /*08fa*/ 	.byte	0x0e
	.zero		1


	//   ....[126]....
        /*08fc*/ 	.word	0x000056a0
        /*0900*/ 	.word	0x000000ff
        /*0904*/ 	.word	0x00000138
        /*0908*/ 	.short	0x010a
        /*090a*/ 	.byte	0x07
	.zero		1


	//   ....[127]....
        /*090c*/ 	.word	0x00005940
        /*0910*/ 	.word	0x000000ff
        /*0914*/ 	.word	0x00000118
        /*0918*/ 	.short	0x010b
        /*091a*/ 	.byte	0x07
	.zero		1


	//   ....[128]....
        /*091c*/ 	.word	0x00005960
        /*0920*/ 	.word	0x000000ff
        /*0924*/ 	.word	0x00000000
        /*0928*/ 	.short	0x0101
        /*092a*/ 	.byte	0x0d
	.zero		1


	//   ....[129]....
        /*092c*/ 	.word	0x00005990
        /*0930*/ 	.word	0x000000ff
        /*0934*/ 	.word	0x00000120
        /*0938*/ 	.short	0x010a
        /*093a*/ 	.byte	0x07
	.zero		1


	//   ....[130]....
        /*093c*/ 	.word	0x000059b0
        /*0940*/ 	.word	0x000000ff
        /*0944*/ 	.word	0x00000128
        /*0948*/ 	.short	0x010a
        /*094a*/ 	.byte	0x07
	.zero		1


	//   ....[131]....
        /*094c*/ 	.word	0x000059d0
        /*0950*/ 	.word	0x000000ff
        /*0954*/ 	.word	0x00000130
        /*0958*/ 	.short	0x010a
        /*095a*/ 	.byte	0x07
	.zero		1


	//   ....[132]....
        /*095c*/ 	.word	0x00005a10
        /*0960*/ 	.word	0x00000000
        /*0964*/ 	.word	0x00000138
        /*0968*/ 	.short	0x010a
        /*096a*/ 	.byte	0xff
	.zero		1


	//   ....[133]....
        /*096c*/ 	.word	0x00005ca0
        /*0970*/ 	.word	0x00000000
        /*0974*/ 	.word	0x00000150
        /*0978*/ 	.short	0x010a
        /*097a*/ 	.byte	0xff
	.zero		1


	//   ....[134]....
        /*097c*/ 	.word	0x00005d60
        /*0980*/ 	.word	0x00000000
        /*0984*/ 	.word	0x00000000
        /*0988*/ 	.short	0x0101
        /*098a*/ 	.byte	0xff
	.zero		1


	//   ....[135]....
        /*098c*/ 	.word	0x00006870
        /*0990*/ 	.word	0x00000004
        /*0994*/ 	.word	0x00000100
        /*0998*/ 	.short	0x010a
        /*099a*/ 	.byte	0xff
	.zero		1


	//   ....[136]....
        /*099c*/ 	.word	0x000068a0
        /*09a0*/ 	.word	0x00000000
        /*09a4*/ 	.word	0x00000170
        /*09a8*/ 	.short	0x010a
        /*09aa*/ 	.byte	0xff
	.zero		1


	//   ....[137]....
        /*09ac*/ 	.word	0x00006a70
        /*09b0*/ 	.word	0x00000002
        /*09b4*/ 	.word	0x00000100
        /*09b8*/ 	.short	0x010a
        /*09ba*/ 	.byte	0xff
	.zero		1


	//   ....[138]....
        /*09bc*/ 	.word	0x00006bf0
        /*09c0*/ 	.word	0x00000000
        /*09c4*/ 	.word	0x00000000
        /*09c8*/ 	.short	0x0101
        /*09ca*/ 	.byte	0xff
	.zero		1


	//   ....[139]....
        /*09cc*/ 	.word	0x00006cd0
        /*09d0*/ 	.word	0x00000070
        /*09d4*/ 	.word	0x00000170
        /*09d8*/ 	.short	0x010a
        /*09da*/ 	.byte	0xff
	.zero		1


	//   ....[140]....
        /*09dc*/ 	.word	0x00007d70
        /*09e0*/ 	.word	0x00000032
        /*09e4*/ 	.word	0x00000000
        /*09e8*/ 	.short	0x0101
        /*09ea*/ 	.byte	0xff
	.zero		1


	//   ....[141]....
        /*09ec*/ 	.word	0x0000acc0
        /*09f0*/ 	.word	0x00000002
        /*09f4*/ 	.word	0x00000100
        /*09f8*/ 	.short	0x010a
        /*09fa*/ 	.byte	0xff
	.zero		1


	//   ....[142]....
        /*09fc*/ 	.word	0x0000adb0
        /*0a00*/ 	.word	0x00000002
        /*0a04*/ 	.word	0x000001c0
        /*0a08*/ 	.short	0x010a
        /*0a0a*/ 	.byte	0xff
	.zero		1


	//   ....[143]....
        /*0a0c*/ 	.word	0x0000ae10
        /*0a10*/ 	.word	0x00000002
        /*0a14*/ 	.word	0x00000080
        /*0a18*/ 	.short	0x010a
        /*0a1a*/ 	.byte	0xff
	.zero		1


	//   ....[144]....
        /*0a1c*/ 	.word	0x0000ae70
        /*0a20*/ 	.word	0x00000002
        /*0a24*/ 	.word	0x00000080
        /*0a28*/ 	.short	0x010a
        /*0a2a*/ 	.byte	0xff
	.zero		1


	//   ....[145]....
        /*0a2c*/ 	.word	0x0000aec0
        /*0a30*/ 	.word	0x00000002
        /*0a34*/ 	.word	0x00000150
        /*0a38*/ 	.short	0x010a
        /*0a3a*/ 	.byte	0xff
	.zero		1


	//   ....[146]....
        /*0a3c*/ 	.word	0x0000af20
        /*0a40*/ 	.word	0x00000000
        /*0a44*/ 	.word	0x00000000
        /*0a48*/ 	.short	0x010a
        /*0a4a*/ 	.byte	0xff
	.zero		1


	//   ....[147]....
        /*0a4c*/ 	.word	0x0000af80
        /*0a50*/ 	.word	0x00000000
        /*0a54*/ 	.word	0x00000000
        /*0a58*/ 	.short	0x010a
        /*0a5a*/ 	.byte	0xff
	.zero		1


	//   ....[148]....
        /*0a5c*/ 	.word	0x0000afe0
        /*0a60*/ 	.word	0x00000000
        /*0a64*/ 	.word	0x00000000
        /*0a68*/ 	.short	0x010a
        /*0a6a*/ 	.byte	0xff
	.zero		1


	//   ....[149]....
        /*0a6c*/ 	.word	0x0000b040
        /*0a70*/ 	.word	0x00000000
        /*0a74*/ 	.word	0x00000000
        /*0a78*/ 	.short	0x010a
        /*0a7a*/ 	.byte	0xff
	.zero		1


	//   ....[150]....
        /*0a7c*/ 	.word	0x0000b0a0
        /*0a80*/ 	.word	0x00000000
        /*0a84*/ 	.word	0x00000000
        /*0a88*/ 	.short	0x010a
        /*0a8a*/ 	.byte	0xff
	.zero		1


	//   ....[151]....
        /*0a8c*/ 	.word	0x0000b100
        /*0a90*/ 	.word	0x00000000
        /*0a94*/ 	.word	0x00000000
        /*0a98*/ 	.short	0x010a
        /*0a9a*/ 	.byte	0xff
	.zero		1


	//   ....[152]....
        /*0a9c*/ 	.word	0x0000b160
        /*0aa0*/ 	.word	0x00000000
        /*0aa4*/ 	.word	0x00000000
        /*0aa8*/ 	.short	0x010a
        /*0aaa*/ 	.byte	0xff
	.zero		1


	//   ....[153]....
        /*0aac*/ 	.word	0x0000b1c0
        /*0ab0*/ 	.word	0x00000000
        /*0ab4*/ 	.word	0x00000000
        /*0ab8*/ 	.short	0x010a
        /*0aba*/ 	.byte	0xff
	.zero		1


	//   ....[154]....
        /*0abc*/ 	.word	0x0000b220
        /*0ac0*/ 	.word	0x00000000
        /*0ac4*/ 	.word	0x00000000
        /*0ac8*/ 	.short	0x010a
        /*0aca*/ 	.byte	0xff
	.zero		1


	//   ....[155]....
        /*0acc*/ 	.word	0x0000b280
        /*0ad0*/ 	.word	0x00000000
        /*0ad4*/ 	.word	0x00000000
        /*0ad8*/ 	.short	0x010a
        /*0ada*/ 	.byte	0xff
	.zero		1


	//   ....[156]....
        /*0adc*/ 	.word	0x0000b2e0
        /*0ae0*/ 	.word	0x00000000
        /*0ae4*/ 	.word	0x00000000
        /*0ae8*/ 	.short	0x010a
        /*0aea*/ 	.byte	0xff
	.zero		1


	//   ....[157]....
        /*0aec*/ 	.word	0x0000b340
        /*0af0*/ 	.word	0x00000000
        /*0af4*/ 	.word	0x00000000
        /*0af8*/ 	.short	0x010a
        /*0afa*/ 	.byte	0xff
	.zero		1


	//   ....[158]....
        /*0afc*/ 	.word	0x0000b3a0
        /*0b00*/ 	.word	0x00000000
        /*0b04*/ 	.word	0x00000000
        /*0b08*/ 	.short	0x010a
        /*0b0a*/ 	.byte	0xff
	.zero		1


	//   ....[159]....
        /*0b0c*/ 	.word	0x0000b400
        /*0b10*/ 	.word	0x00000000
        /*0b14*/ 	.word	0x00000000
        /*0b18*/ 	.short	0x010a
        /*0b1a*/ 	.byte	0xff
	.zero		1


	//   ....[160]....
        /*0b1c*/ 	.word	0x0000b460
        /*0b20*/ 	.word	0x00000000
        /*0b24*/ 	.word	0x00000000
        /*0b28*/ 	.short	0x010a
        /*0b2a*/ 	.byte	0xff
	.zero		1


	//   ....[161]....
        /*0b2c*/ 	.word	0x0000b4b0
        /*0b30*/ 	.word	0x00000000
        /*0b34*/ 	.word	0x000001b0
        /*0b38*/ 	.short	0x010a
        /*0b3a*/ 	.byte	0xff
	.zero		1


	//   ....[162]....
        /*0b3c*/ 	.word	0x0000b510
        /*0b40*/ 	.word	0x00000000
        /*0b44*/ 	.word	0x00000160
        /*0b48*/ 	.short	0x010a
        /*0b4a*/ 	.byte	0xff
	.zero		1


	//   ....[163]....
        /*0b4c*/ 	.word	0x0000b560
        /*0b50*/ 	.word	0x00000000
        /*0b54*/ 	.word	0x00000150
        /*0b58*/ 	.short	0x010a
        /*0b5a*/ 	.byte	0xff
	.zero		1


	//   ....[164]....
        /*0b5c*/ 	.word	0x0000b5c0
        /*0b60*/ 	.word	0x00000000
        /*0b64*/ 	.word	0x00000160
        /*0b68*/ 	.short	0x010a
        /*0b6a*/ 	.byte	0xff
	.zero		1


	//   ....[165]....
        /*0b6c*/ 	.word	0x0000b620
        /*0b70*/ 	.word	0x00000004
        /*0b74*/ 	.word	0x00000008
        /*0b78*/ 	.short	0x010a
        /*0b7a*/ 	.byte	0xff
	.zero		1


	//   ....[166]....
        /*0b7c*/ 	.word	0x0000b700
        /*0b80*/ 	.word	0x00000002
        /*0b84*/ 	.word	0x00000008
        /*0b88*/ 	.short	0x010a
        /*0b8a*/ 	.byte	0xff
	.zero		1


	//   ....[167]....
        /*0b8c*/ 	.word	0x0000b750
        /*0b90*/ 	.word	0x00000000
        /*0b94*/ 	.word	0x00000150
        /*0b98*/ 	.short	0x010a
        /*0b9a*/ 	.byte	0xff
	.zero		1


	//   ....[168]....
        /*0b9c*/ 	.word	0x0000b7b0
        /*0ba0*/ 	.word	0x00000000
        /*0ba4*/ 	.word	0x00000190
        /*0ba8*/ 	.short	0x010a
        /*0baa*/ 	.byte	0xff
	.zero		1


	//   ....[169]....
        /*0bac*/ 	.word	0x0000b810
        /*0bb0*/ 	.word	0x00000000
        /*0bb4*/ 	.word	0x00000000
        /*0bb8*/ 	.short	0x010a
        /*0bba*/ 	.byte	0xff
	.zero		1


	//   ....[170]....
        /*0bbc*/ 	.word	0x0000b870
        /*0bc0*/ 	.word	0x00000000
        /*0bc4*/ 	.word	0x00000000
        /*0bc8*/ 	.short	0x010a
        /*0bca*/ 	.byte	0xff
	.zero		1


	//   ....[171]....
        /*0bcc*/ 	.word	0x0000b8d0
        /*0bd0*/ 	.word	0x00000000
        /*0bd4*/ 	.word	0x00000000
        /*0bd8*/ 	.short	0x010a
        /*0bda*/ 	.byte	0xff
	.zero		1


	//   ....[172]....
        /*0bdc*/ 	.word	0x0000b930
        /*0be0*/ 	.word	0x00000000
        /*0be4*/ 	.word	0x00000000
        /*0be8*/ 	.short	0x010a
        /*0bea*/ 	.byte	0xff
	.zero		1


	//   ....[173]....
        /*0bec*/ 	.word	0x0000b990
        /*0bf0*/ 	.word	0x00000000
        /*0bf4*/ 	.word	0x000001d0
        /*0bf8*/ 	.short	0x010a
        /*0bfa*/ 	.byte	0xff
	.zero		1


	//   ....[174]....
        /*0bfc*/ 	.word	0x0000b9e0
        /*0c00*/ 	.word	0x00000000
        /*0c04*/ 	.word	0x00000150
        /*0c08*/ 	.short	0x010a
        /*0c0a*/ 	.byte	0xff
	.zero		1


	//   ....[175]....
        /*0c0c*/ 	.word	0x0000ba40
        /*0c10*/ 	.word	0x00000000
        /*0c14*/ 	.word	0x00000148
        /*0c18*/ 	.short	0x010a
        /*0c1a*/ 	.byte	0xff
	.zero		1


	//   ....[176]....
        /*0c1c*/ 	.word	0x0000baa0
        /*0c20*/ 	.word	0x00000000
        /*0c24*/ 	.word	0x00000120
        /*0c28*/ 	.short	0x010a
        /*0c2a*/ 	.byte	0xff
	.zero		1


	//   ....[177]....
        /*0c2c*/ 	.word	0x0000bb00
        /*0c30*/ 	.word	0x00000000
        /*0c34*/ 	.word	0x00000128
        /*0c38*/ 	.short	0x010a
        /*0c3a*/ 	.byte	0xff
	.zero		1


	//   ....[178]....
        /*0c3c*/ 	.word	0x0000bb60
        /*0c40*/ 	.word	0x00000000
        /*0c44*/ 	.word	0x00000130
        /*0c48*/ 	.short	0x010a
        /*0c4a*/ 	.byte	0xff
	.zero		1


	//   ....[179]....
        /*0c4c*/ 	.word	0x0000bbc0
        /*0c50*/ 	.word	0x00000000
        /*0c54*/ 	.word	0x00000138
        /*0c58*/ 	.short	0x010a
        /*0c5a*/ 	.byte	0xff
	.zero		1


	//   ....[180]....
        /*0c5c*/ 	.word	0x0000bc20
        /*0c60*/ 	.word	0x00000000
        /*0c64*/ 	.word	0x00000120
        /*0c68*/ 	.short	0x010a
        /*0c6a*/ 	.byte	0xff
	.zero		1


	//   ....[181]....
        /*0c6c*/ 	.word	0x0000bc80
        /*0c70*/ 	.word	0x00000000
        /*0c74*/ 	.word	0x00000128
        /*0c78*/ 	.short	0x010a
        /*0c7a*/ 	.byte	0xff
	.zero		1


	//   ....[182]....
        /*0c7c*/ 	.word	0x0000bce0
        /*0c80*/ 	.word	0x00000000
        /*0c84*/ 	.word	0x00000130
        /*0c88*/ 	.short	0x010a
        /*0c8a*/ 	.byte	0xff
	.zero		1


	//   ....[183]....
        /*0c8c*/ 	.word	0x0000bd30
        /*0c90*/ 	.word	0x00000000
        /*0c94*/ 	.word	0x00000150
        /*0c98*/ 	.short	0x010a
        /*0c9a*/ 	.byte	0xff
	.zero		1


	//   ....[184]....
        /*0c9c*/ 	.word	0x0000bd80
        /*0ca0*/ 	.word	0x00000002
        /*0ca4*/ 	.word	0x00000100
        /*0ca8*/ 	.short	0x010a
        /*0caa*/ 	.byte	0xff
	.zero		1


	//   ....[185]....
        /*0cac*/ 	.word	0x0000bdd0
        /*0cb0*/ 	.word	0x00000070
        /*0cb4*/ 	.word	0x00000170
        /*0cb8*/ 	.short	0x010a
        /*0cba*/ 	.byte	0xff
	.zero		1


	//----- nvinfo : EIATTR_NUM_MBARRIERS
	.align		4
.L_50:
        /*0cbc*/ 	.byte	0x03, 0x38
        /*0cbe*/ 	.short	0x003b


	//----- nvinfo : EIATTR_EXIT_INSTR_OFFSETS
	.align		4
        /*0cc0*/ 	.byte	0x04, 0x1c
        /*0cc2*/ 	.short	(.L_52 - .L_51)


	//   ....[0]....
.L_51:
        /*0cc4*/ 	.word	0x00003060


	//   ....[1]....
        /*0cc8*/ 	.word	0x00003560


	//   ....[2]....
        /*0ccc*/ 	.word	0x000035c0


	//   ....[3]....
        /*0cd0*/ 	.word	0x00004860


	//   ....[4]....
        /*0cd4*/ 	.word	0x00005a40


	//   ....[5]....
        /*0cd8*/ 	.word	0x00005a80


	//   ....[6]....
        /*0cdc*/ 	.word	0x0000ada0


	//----- nvinfo : EIATTR_MAX_THREADS
	.align		4
.L_52:
        /*0ce0*/ 	.byte	0x04, 0x05
        /*0ce2*/ 	.short	(.L_54 - .L_53)
.L_53:
        /*0ce4*/ 	.word	0x00000100
        /*0ce8*/ 	.word	0x00000001
        /*0cec*/ 	.word	0x00000001


	//----- nvinfo : EIATTR_CRS_STACK_SIZE
	.align		4
.L_54:
        /*0cf0*/ 	.byte	0x04, 0x1e
        /*0cf2*/ 	.short	(.L_56 - .L_55)
.L_55:
        /*0cf4*/ 	.word	0x00000000


	//----- nvinfo : EIATTR_CBANK_PARAM_SIZE
	.align		4
.L_56:
        /*0cf8*/ 	.byte	0x03, 0x19
        /*0cfa*/ 	.short	0x0800


	//----- nvinfo : EIATTR_PARAM_CBANK
	.align		4
        /*0cfc*/ 	.byte	0x04, 0x0a
        /*0cfe*/ 	.short	(.L_58 - .L_57)
	.align		4
.L_57:
        /*0d00*/ 	.word	index@(.nv.constant0._ZN7cutlass13device_kernelINS_4gemm6kernel13GemmUniversalIN4cute5tupleIJiiiiEEENS1_10collective13CollectiveMmaINS1_35MainloopSm100TmaUmmaWarpSpecializedILi16ELi2ELi4ENS5_IJNS4_1CILi2EEENSA_ILi1EEESC_EEEEENS5_IJNSA_ILi128EEENSA_ILi256EEENSA_ILi64EEEEEENS_12float_e4m3_tENS5_IJlSC_lEEESJ_SK_NS4_8TiledMMAINS4_8MMA_AtomIJNS4_10MMA_TraitsINS4_25SM100_MMA_F8F6F4_2x1SM_SSEJSJ_SJ_fSF_SG_NS4_17integral_constantINS4_4UMMA5MajorELSR_0EEESS_NSP_INSQ_7ScaleInELST_0EEESU_EEEEEENS4_6LayoutINS5_IJSC_SC_SC_EEENS5_IJNSA_ILi0EEESZ_SZ_EEEEENS5_IJNS4_10UnderscoreES12_S12_EEEEENS4_18SM100_TMA_2SM_LOADENS4_14ComposedLayoutINS4_7SwizzleILi2ELi4ELi3EEENS4_18smem_ptr_flag_bitsILi8EEENSX_INS5_IJNSA_ILi8EEESH_EEENS5_IJSH_SC_EEEEEEEvNS4_8identityES15_S1F_vS1G_EENS_8epilogue10collective18CollectiveEpilogueINS1I_23Sm100TmaWarpSpecializedILi4ELi2ELi32ELb0ELb0EEEJNS5_IJSH_SG_SH_EEENS5_IJNSX_ISH_SC_EENSX_INS5_IJNSA_ILi32EEESB_EEENS5_IJSC_SF_EEEEEEEESJ_SK_SJ_SK_NS1I_6fusion15FusionCallbacksIS1M_NS1U_13LinCombEltActINS1I_6thread4SiLuESJ_fSJ_fLNS_15FloatRoundStyleE2EEES1N_S1T_JEEENS4_5SM1004TMEM4LOAD26SM100_TMEM_LOAD_32dp32b32xENS4_13SM90_TMA_LOADENS16_INS17_ILi1ELi4ELi3EEES1A_NSX_INS5_IJS1B_S1P_EEENS5_IJS1P_SC_EEEEEEENS4_39AutoVectorizingCopyWithAssumedAlignmentILi128EEENS4_14SM90_TMA_STOREES2B_S2D_S2D_EEEvvEEEEvNT_6ParamsE)
        /*0d04*/ 	.short	0x0380
        /*0d06*/ 	.short	0x0800


	//----- nvinfo : EIATTR_SW_WAR
	.align		4
.L_58:
        /*0d08*/ 	.byte	0x04, 0x36
        /*0d0a*/ 	.short	(.L_60 - .L_59)
.L_59:
        /*0d0c*/ 	.word	0x00000008
.L_60:


//--------------------- .nv.callgraph             --------------------------
	.section	.nv.callgraph,"",@"SHT_CUDA_CALLGRAPH"
	.align	4
	.sectionentsize	8
	.align		4
        /*0000*/ 	.word	0x00000000
	.align		4
        /*0004*/ 	.word	0xffffffff
	.align		4
        /*0008*/ 	.word	index@(_ZN7cutlass13device_kernelINS_4gemm6kernel13GemmUniversalIN4cute5tupleIJiiiiEEENS1_10collective13CollectiveMmaINS1_35MainloopSm100TmaUmmaWarpSpecializedILi16ELi2ELi4ENS5_IJNS4_1CILi2EEENSA_ILi1EEESC_EEEEENS5_IJNSA_ILi128EEENSA_ILi256EEENSA_ILi64EEEEEENS_12float_e4m3_tENS5_IJlSC_lEEESJ_SK_NS4_8TiledMMAINS4_8MMA_AtomIJNS4_10MMA_TraitsINS4_25SM100_MMA_F8F6F4_2x1SM_SSEJSJ_SJ_fSF_SG_NS4_17integral_constantINS4_4UMMA5MajorELSR_0EEESS_NSP_INSQ_7ScaleInELST_0EEESU_EEEEEENS4_6LayoutINS5_IJSC_SC_SC_EEENS5_IJNSA_ILi0EEESZ_SZ_EEEEENS5_IJNS4_10UnderscoreES12_S12_EEEEENS4_18SM100_TMA_2SM_LOADENS4_14ComposedLayoutINS4_7SwizzleILi2ELi4ELi3EEENS4_18smem_ptr_flag_bitsILi8EEENSX_INS5_IJNSA_ILi8EEESH_EEENS5_IJSH_SC_EEEEEEEvNS4_8identityES15_S1F_vS1G_EENS_8epilogue10collective18CollectiveEpilogueINS1I_23Sm100TmaWarpSpecializedILi4ELi2ELi32ELb0ELb0EEEJNS5_IJSH_SG_SH_EEENS5_IJNSX_ISH_SC_EENSX_INS5_IJNSA_ILi32EEESB_EEENS5_IJSC_SF_EEEEEEEESJ_SK_SJ_SK_NS1I_6fusion15FusionCallbacksIS1M_NS1U_13LinCombEltActINS1I_6thread4SiLuESJ_fSJ_fLNS_15FloatRoundStyleE2EEES1N_S1T_JEEENS4_5SM1004TMEM4LOAD26SM100_TMEM_LOAD_32dp32b32xENS4_13SM90_TMA_LOADENS16_INS17_ILi1ELi4ELi3EEES1A_NSX_INS5_IJS1B_S1P_EEENS5_IJS1P_SC_EEEEEEENS4_39AutoVectorizingCopyWithAssumedAlignmentILi128EEENS4_14SM90_TMA_STOREES2B_S2D_S2D_EEEvvEEEEvNT_6ParamsE)
	.align		4
        /*000c*/ 	.word	index@(__assertfail)
	.align		4
        /*0010*/ 	.word	0x00000000
	.align		4
        /*0014*/ 	.word	0xfffffffe
	.align		4
        /*0018*/ 	.word	0x00000000
	.align		4
        /*001c*/ 	.word	0xfffffffd
	.align		4
        /*0020*/ 	.word	0x00000000
	.align		4
        /*0024*/ 	.word	0xfffffffc


//--------------------- .nv.constant4             --------------------------
	.section	.nv.constant4,"a",@progbits
	.align	8
	.align		8
.nv.constant4:
        /*0000*/ 	.dword	__assertfail
	.align		8
        /*0008*/ 	.dword	__unnamed_1
	.align		8
        /*0010*/ 	.dword	__unnamed_2
	.align		8
        /*0018*/ 	.dword	__unnamed_3
	.align		8
        /*0020*/ 	.dword	_ZN39_INTERNAL_41774acb_4_k_cu_56413882_30074cuda3std3__45__cpo5beginE
	.align		8
        /*0028*/ 	.dword	_ZN39_INTERNAL_41774acb_4_k_cu_56413882_30074cuda3std3__45__cpo3endE
	.align		8
        /*0030*/ 	.dword	_ZN39_INTERNAL_41774acb_4_k_cu_56413882_30074cuda3std3__45__cpo6cbeginE
	.align		8
        /*0038*/ 	.dword	_ZN39_INTERNAL_41774acb_4_k_cu_56413882_30074cuda3std3__45__cpo4cendE
	.align		8
        /*0040*/ 	.dword	_ZN39_INTERNAL_41774acb_4_k_cu_56413882_30074cuda3std3__441_GLOBAL__N__41774acb_4_k_cu_56413882_30076ignoreE
	.align		8
        /*0048*/ 	.dword	_ZN39_INTERNAL_41774acb_4_k_cu_56413882_30074cuda3std3__419piecewise_constructE
	.align		8
        /*0050*/ 	.dword	_ZN39_INTERNAL_41774acb_4_k_cu_56413882_30074cuda3std3__48in_placeE
	.align		8
        /*0058*/ 	.dword	_ZN39_INTERNAL_41774acb_4_k_cu_56413882_30074cuda3std6ranges3__45__cpo4swapE
	.align		8
        /*0060*/ 	.dword	_ZN39_INTERNAL_41774acb_4_k_cu_56413882_30074cuda3std6ranges3__45__cpo9iter_moveE
	.align		8
        /*0068*/ 	.dword	_ZN39_INTERNAL_41774acb_4_k_cu_56413882_30074cute7productE
	.align		8
        /*0070*/ 	.dword	_ZN39_INTERNAL_41774acb_4_k_cu_56413882_30074cute1_E
	.align		8
        /*0078*/ 	.dword	$str$25
	.align		8
        /*0080*/ 	.dword	$str$26
	.align		8
        /*0088*/ 	.dword	$str$27
	.align		8
        /*0090*/ 	.dword	$str$28


//--------------------- .text._ZN7cutlass13device_kernelINS_4gemm6kernel13GemmUniversalIN4cute5tupleIJiiiiEEENS1_10collective13CollectiveMmaINS1_35MainloopSm100TmaUmmaWarpSpecializedILi16ELi2ELi4ENS5_IJNS4_1CILi2EEENSA_ILi1EEESC_EEEEENS5_IJNSA_ILi128EEENSA_ILi256EEENSA_ILi64EEEEEENS_12float_e4m3_tENS5_IJlSC_lEEESJ_SK_NS4_8TiledMMAINS4_8MMA_AtomIJNS4_10MMA_TraitsINS4_25SM100_MMA_F8F6F4_2x1SM_SSEJSJ_SJ_fSF_SG_NS4_17integral_constantINS4_4UMMA5MajorELSR_0EEESS_NSP_INSQ_7ScaleInELST_0EEESU_EEEEEENS4_6LayoutINS5_IJSC_SC_SC_EEENS5_IJNSA_ILi0EEESZ_SZ_EEEEENS5_IJNS4_10UnderscoreES12_S12_EEEEENS4_18SM100_TMA_2SM_LOADENS4_14ComposedLayoutINS4_7SwizzleILi2ELi4ELi3EEENS4_18smem_ptr_flag_bitsILi8EEENSX_INS5_IJNSA_ILi8EEESH_EEENS5_IJSH_SC_EEEEEEEvNS4_8identityES15_S1F_vS1G_EENS_8epilogue10collective18CollectiveEpilogueINS1I_23Sm100TmaWarpSpecializedILi4ELi2ELi32ELb0ELb0EEEJNS5_IJSH_SG_SH_EEENS5_IJNSX_ISH_SC_EENSX_INS5_IJNSA_ILi32EEESB_EEENS5_IJSC_SF_EEEEEEEESJ_SK_SJ_SK_NS1I_6fusion15FusionCallbacksIS1M_NS1U_13LinCombEltActINS1I_6thread4SiLuESJ_fSJ_fLNS_15FloatRoundStyleE2EEES1N_S1T_JEEENS4_5SM1004TMEM4LOAD26SM100_TMEM_LOAD_32dp32b32xENS4_13SM90_TMA_LOADENS16_INS17_ILi1ELi4ELi3EEES1A_NSX_INS5_IJS1B_S1P_EEENS5_IJS1P_SC_EEEEEEENS4_39AutoVectorizingCopyWithAssumedAlignmentILi128EEENS4_14SM90_TMA_STOREES2B_S2D_S2D_EEEvvEEEEvNT_6ParamsE --------------------------
	.section	.text._ZN7cutlass13device_kernelINS_4gemm6kernel13GemmUniversalIN4cute5tupleIJiiiiEEENS1_10collective13CollectiveMmaINS1_35MainloopSm100TmaUmmaWarpSpecializedILi16ELi2ELi4ENS5_IJNS4_1CILi2EEENSA_ILi1EEESC_EEEEENS5_IJNSA_ILi128EEENSA_ILi256EEENSA_ILi64EEEEEENS_12float_e4m3_tENS5_IJlSC_lEEESJ_SK_NS4_8TiledMMAINS4_8MMA_AtomIJNS4_10MMA_TraitsINS4_25SM100_MMA_F8F6F4_2x1SM_SSEJSJ_SJ_fSF_SG_NS4_17integral_constantINS4_4UMMA5MajorELSR_0EEESS_NSP_INSQ_7ScaleInELST_0EEESU_EEEEEENS4_6LayoutINS5_IJSC_SC_SC_EEENS5_IJNSA_ILi0EEESZ_SZ_EEEEENS5_IJNS4_10UnderscoreES12_S12_EEEEENS4_18SM100_TMA_2SM_LOADENS4_14ComposedLayoutINS4_7SwizzleILi2ELi4ELi3EEENS4_18smem_ptr_flag_bitsILi8EEENSX_INS5_IJNSA_ILi8EEESH_EEENS5_IJSH_SC_EEEEEEEvNS4_8identityES15_S1F_vS1G_EENS_8epilogue10collective18CollectiveEpilogueINS1I_23Sm100TmaWarpSpecializedILi4ELi2ELi32ELb0ELb0EEEJNS5_IJSH_SG_SH_EEENS5_IJNSX_ISH_SC_EENSX_INS5_IJNSA_ILi32EEESB_EEENS5_IJSC_SF_EEEEEEEESJ_SK_SJ_SK_NS1I_6fusion15FusionCallbacksIS1M_NS1U_13LinCombEltActINS1I_6thread4SiLuESJ_fSJ_fLNS_15FloatRoundStyleE2EEES1N_S1T_JEEENS4_5SM1004TMEM4LOAD26SM100_TMEM_LOAD_32dp32b32xENS4_13SM90_TMA_LOADENS16_INS17_ILi1ELi4ELi3EEES1A_NSX_INS5_IJS1B_S1P_EEENS5_IJS1P_SC_EEEEEEENS4_39AutoVectorizingCopyWithAssumedAlignmentILi128EEENS4_14SM90_TMA_STOREES2B_S2D_S2D_EEEvvEEEEvNT_6ParamsE,"ax",@progbits
	.align	128
.text._ZN7cutlass13device_kernelINS_4gemm6kernel13GemmUniversalIN4cute5tupleIJiiiiEEENS1_10collective13CollectiveMmaINS1_35MainloopSm100TmaUmmaWarpSpecializedILi16ELi2ELi4ENS5_IJNS4_1CILi2EEENSA_ILi1EEESC_EEEEENS5_IJNSA_ILi128EEENSA_ILi256EEENSA_ILi64EEEEEENS_12float_e4m3_tENS5_IJlSC_lEEESJ_SK_NS4_8TiledMMAINS4_8MMA_AtomIJNS4_10MMA_TraitsINS4_25SM100_MMA_F8F6F4_2x1SM_SSEJSJ_SJ_fSF_SG_NS4_17integral_constantINS4_4UMMA5MajorELSR_0EEESS_NSP_INSQ_7ScaleInELST_0EEESU_EEEEEENS4_6LayoutINS5_IJSC_SC_SC_EEENS5_IJNSA_ILi0EEESZ_SZ_EEEEENS5_IJNS4_10UnderscoreES12_S12_EEEEENS4_18SM100_TMA_2SM_LOADENS4_14ComposedLayoutINS4_7SwizzleILi2ELi4ELi3EEENS4_18smem_ptr_flag_bitsILi8EEENSX_INS5_IJNSA_ILi8EEESH_EEENS5_IJSH_SC_EEEEEEEvNS4_8identityES15_S1F_vS1G_EENS_8epilogue10collective18CollectiveEpilogueINS1I_23Sm100TmaWarpSpecializedILi4ELi2ELi32ELb0ELb0EEEJNS5_IJSH_SG_SH_EEENS5_IJNSX_ISH_SC_EENSX_INS5_IJNSA_ILi32EEESB_EEENS5_IJSC_SF_EEEEEEEESJ_SK_SJ_SK_NS1I_6fusion15FusionCallbacksIS1M_NS1U_13LinCombEltActINS1I_6thread4SiLuESJ_fSJ_fLNS_15FloatRoundStyleE2EEES1N_S1T_JEEENS4_5SM1004TMEM4LOAD26SM100_TMEM_LOAD_32dp32b32xENS4_13SM90_TMA_LOADENS16_INS17_ILi1ELi4ELi3EEES1A_NSX_INS5_IJS1B_S1P_EEENS5_IJS1P_SC_EEEEEEENS4_39AutoVectorizingCopyWithAssumedAlignmentILi128EEENS4_14SM90_TMA_STOREES2B_S2D_S2D_EEEvvEEEEvNT_6ParamsE:
        .type           _ZN7cutlass13device_kernelINS_4gemm6kernel13GemmUniversalIN4cute5tupleIJiiiiEEENS1_10collective13CollectiveMmaINS1_35MainloopSm100TmaUmmaWarpSpecializedILi16ELi2ELi4ENS5_IJNS4_1CILi2EEENSA_ILi1EEESC_EEEEENS5_IJNSA_ILi128EEENSA_ILi256EEENSA_ILi64EEEEEENS_12float_e4m3_tENS5_IJlSC_lEEESJ_SK_NS4_8TiledMMAINS4_8MMA_AtomIJNS4_10MMA_TraitsINS4_25SM100_MMA_F8F6F4_2x1SM_SSEJSJ_SJ_fSF_SG_NS4_17integral_constantINS4_4UMMA5MajorELSR_0EEESS_NSP_INSQ_7ScaleInELST_0EEESU_EEEEEENS4_6LayoutINS5_IJSC_SC_SC_EEENS5_IJNSA_ILi0EEESZ_SZ_EEEEENS5_IJNS4_10UnderscoreES12_S12_EEEEENS4_18SM100_TMA_2SM_LOADENS4_14ComposedLayoutINS4_7SwizzleILi2ELi4ELi3EEENS4_18smem_ptr_flag_bitsILi8EEENSX_INS5_IJNSA_ILi8EEESH_EEENS5_IJSH_SC_EEEEEEEvNS4_8identityES15_S1F_vS1G_EENS_8epilogue10collective18CollectiveEpilogueINS1I_23Sm100TmaWarpSpecializedILi4ELi2ELi32ELb0ELb0EEEJNS5_IJSH_SG_SH_EEENS5_IJNSX_ISH_SC_EENSX_INS5_IJNSA_ILi32EEESB_EEENS5_IJSC_SF_EEEEEEEESJ_SK_SJ_SK_NS1I_6fusion15FusionCallbacksIS1M_NS1U_13LinCombEltActINS1I_6thread4SiLuESJ_fSJ_fLNS_15FloatRoundStyleE2EEES1N_S1T_JEEENS4_5SM1004TMEM4LOAD26SM100_TMEM_LOAD_32dp32b32xENS4_13SM90_TMA_LOADENS16_INS17_ILi1ELi4ELi3EEES1A_NSX_INS5_IJS1B_S1P_EEENS5_IJS1P_SC_EEEEEEENS4_39AutoVectorizingCopyWithAssumedAlignmentILi128EEENS4_14SM90_TMA_STOREES2B_S2D_S2D_EEEvvEEEEvNT_6ParamsE,@function
        .size           _ZN7cutlass13device_kernelINS_4gemm6kernel13GemmUniversalIN4cute5tupleIJiiiiEEENS1_10collective13CollectiveMmaINS1_35MainloopSm100TmaUmmaWarpSpecializedILi16ELi2ELi4ENS5_IJNS4_1CILi2EEENSA_ILi1EEESC_EEEEENS5_IJNSA_ILi128EEENSA_ILi256EEENSA_ILi64EEEEEENS_12float_e4m3_tENS5_IJlSC_lEEESJ_SK_NS4_8TiledMMAINS4_8MMA_AtomIJNS4_10MMA_TraitsINS4_25SM100_MMA_F8F6F4_2x1SM_SSEJSJ_SJ_fSF_SG_NS4_17integral_constantINS4_4UMMA5MajorELSR_0EEESS_NSP_INSQ_7ScaleInELST_0EEESU_EEEEEENS4_6LayoutINS5_IJSC_SC_SC_EEENS5_IJNSA_ILi0EEESZ_SZ_EEEEENS5_IJNS4_10UnderscoreES12_S12_EEEEENS4_18SM100_TMA_2SM_LOADENS4_14ComposedLayoutINS4_7SwizzleILi2ELi4ELi3EEENS4_18smem_ptr_flag_bitsILi8EEENSX_INS5_IJNSA_ILi8EEESH_EEENS5_IJSH_SC_EEEEEEEvNS4_8identityES15_S1F_vS1G_EENS_8epilogue10collective18CollectiveEpilogueINS1I_23Sm100TmaWarpSpecializedILi4ELi2ELi32ELb0ELb0EEEJNS5_IJSH_SG_SH_EEENS5_IJNSX_ISH_SC_EENSX_INS5_IJNSA_ILi32EEESB_EEENS5_IJSC_SF_EEEEEEEESJ_SK_SJ_SK_NS1I_6fusion15FusionCallbacksIS1M_NS1U_13LinCombEltActINS1I_6thread4SiLuESJ_fSJ_fLNS_15FloatRoundStyleE2EEES1N_S1T_JEEENS4_5SM1004TMEM4LOAD26SM100_TMEM_LOAD_32dp32b32xENS4_13SM90_TMA_LOADENS16_INS17_ILi1ELi4ELi3EEES1A_NSX_INS5_IJS1B_S1P_EEENS5_IJS1P_SC_EEEEEEENS4_39AutoVectorizingCopyWithAssumedAlignmentILi128EEENS4_14SM90_TMA_STOREES2B_S2D_S2D_EEEvvEEEEvNT_6ParamsE,(.L_x_313 - _ZN7cutlass13device_kernelINS_4gemm6kernel13GemmUniversalIN4cute5tupleIJiiiiEEENS1_10collective13CollectiveMmaINS1_35MainloopSm100TmaUmmaWarpSpecializedILi16ELi2ELi4ENS5_IJNS4_1CILi2EEENSA_ILi1EEESC_EEEEENS5_IJNSA_ILi128EEENSA_ILi256EEENSA_ILi64EEEEEENS_12float_e4m3_tENS5_IJlSC_lEEESJ_SK_NS4_8TiledMMAINS4_8MMA_AtomIJNS4_10MMA_TraitsINS4_25SM100_MMA_F8F6F4_2x1SM_SSEJSJ_SJ_fSF_SG_NS4_17integral_constantINS4_4UMMA5MajorELSR_0EEESS_NSP_INSQ_7ScaleInELST_0EEESU_EEEEEENS4_6LayoutINS5_IJSC_SC_SC_EEENS5_IJNSA_ILi0EEESZ_SZ_EEEEENS5_IJNS4_10UnderscoreES12_S12_EEEEENS4_18SM100_TMA_2SM_LOADENS4_14ComposedLayoutINS4_7SwizzleILi2ELi4ELi3EEENS4_18smem_ptr_flag_bitsILi8EEENSX_INS5_IJNSA_ILi8EEESH_EEENS5_IJSH_SC_EEEEEEEvNS4_8identityES15_S1F_vS1G_EENS_8epilogue10collective18CollectiveEpilogueINS1I_23Sm100TmaWarpSpecializedILi4ELi2ELi32ELb0ELb0EEEJNS5_IJSH_SG_SH_EEENS5_IJNSX_ISH_SC_EENSX_INS5_IJNSA_ILi32EEESB_EEENS5_IJSC_SF_EEEEEEEESJ_SK_SJ_SK_NS1I_6fusion15FusionCallbacksIS1M_NS1U_13LinCombEltActINS1I_6thread4SiLuESJ_fSJ_fLNS_15FloatRoundStyleE2EEES1N_S1T_JEEENS4_5SM1004TMEM4LOAD26SM100_TMEM_LOAD_32dp32b32xENS4_13SM90_TMA_LOADENS16_INS17_ILi1ELi4ELi3EEES1A_NSX_INS5_IJS1B_S1P_EEENS5_IJS1P_SC_EEEEEEENS4_39AutoVectorizingCopyWithAssumedAlignmentILi128EEENS4_14SM90_TMA_STOREES2B_S2D_S2D_EEEvvEEEEvNT_6ParamsE)
        .other          _ZN7cutlass13device_kernelINS_4gemm6kernel13GemmUniversalIN4cute5tupleIJiiiiEEENS1_10collective13CollectiveMmaINS1_35MainloopSm100TmaUmmaWarpSpecializedILi16ELi2ELi4ENS5_IJNS4_1CILi2EEENSA_ILi1EEESC_EEEEENS5_IJNSA_ILi128EEENSA_ILi256EEENSA_ILi64EEEEEENS_12float_e4m3_tENS5_IJlSC_lEEESJ_SK_NS4_8TiledMMAINS4_8MMA_AtomIJNS4_10MMA_TraitsINS4_25SM100_MMA_F8F6F4_2x1SM_SSEJSJ_SJ_fSF_SG_NS4_17integral_constantINS4_4UMMA5MajorELSR_0EEESS_NSP_INSQ_7ScaleInELST_0EEESU_EEEEEENS4_6LayoutINS5_IJSC_SC_SC_EEENS5_IJNSA_ILi0EEESZ_SZ_EEEEENS5_IJNS4_10UnderscoreES12_S12_EEEEENS4_18SM100_TMA_2SM_LOADENS4_14ComposedLayoutINS4_7SwizzleILi2ELi4ELi3EEENS4_18smem_ptr_flag_bitsILi8EEENSX_INS5_IJNSA_ILi8EEESH_EEENS5_IJSH_SC_EEEEEEEvNS4_8identityES15_S1F_vS1G_EENS_8epilogue10collective18CollectiveEpilogueINS1I_23Sm100TmaWarpSpecializedILi4ELi2ELi32ELb0ELb0EEEJNS5_IJSH_SG_SH_EEENS5_IJNSX_ISH_SC_EENSX_INS5_IJNSA_ILi32EEESB_EEENS5_IJSC_SF_EEEEEEEESJ_SK_SJ_SK_NS1I_6fusion15FusionCallbacksIS1M_NS1U_13LinCombEltActINS1I_6thread4SiLuESJ_fSJ_fLNS_15FloatRoundStyleE2EEES1N_S1T_JEEENS4_5SM1004TMEM4LOAD26SM100_TMEM_LOAD_32dp32b32xENS4_13SM90_TMA_LOADENS16_INS17_ILi1ELi4ELi3EEES1A_NSX_INS5_IJS1B_S1P_EEENS5_IJS1P_SC_EEEEEEENS4_39AutoVectorizingCopyWithAssumedAlignmentILi128EEENS4_14SM90_TMA_STOREES2B_S2D_S2D_EEEvvEEEEvNT_6ParamsE,@"STO_CUDA_ENTRY STV_DEFAULT"
_ZN7cutlass13device_kernelINS_4gemm6kernel13GemmUniversalIN4cute5tupleIJiiiiEEENS1_10collective13CollectiveMmaINS1_35MainloopSm100TmaUmmaWarpSpecializedILi16ELi2ELi4ENS5_IJNS4_1CILi2EEENSA_ILi1EEESC_EEEEENS5_IJNSA_ILi128EEENSA_ILi256EEENSA_ILi64EEEEEENS_12float_e4m3_tENS5_IJlSC_lEEESJ_SK_NS4_8TiledMMAINS4_8MMA_AtomIJNS4_10MMA_TraitsINS4_25SM100_MMA_F8F6F4_2x1SM_SSEJSJ_SJ_fSF_SG_NS4_17integral_constantINS4_4UMMA5MajorELSR_0EEESS_NSP_INSQ_7ScaleInELST_0EEESU_EEEEEENS4_6LayoutINS5_IJSC_SC_SC_EEENS5_IJNSA_ILi0EEESZ_SZ_EEEEENS5_IJNS4_10UnderscoreES12_S12_EEEEENS4_18SM100_TMA_2SM_LOADENS4_14ComposedLayoutINS4_7SwizzleILi2ELi4ELi3EEENS4_18smem_ptr_flag_bitsILi8EEENSX_INS5_IJNSA_ILi8EEESH_EEENS5_IJSH_SC_EEEEEEEvNS4_8identityES15_S1F_vS1G_EENS_8epilogue10collective18CollectiveEpilogueINS1I_23Sm100TmaWarpSpecializedILi4ELi2ELi32ELb0ELb0EEEJNS5_IJSH_SG_SH_EEENS5_IJNSX_ISH_SC_EENSX_INS5_IJNSA_ILi32EEESB_EEENS5_IJSC_SF_EEEEEEEESJ_SK_SJ_SK_NS1I_6fusion15FusionCallbacksIS1M_NS1U_13LinCombEltActINS1I_6thread4SiLuESJ_fSJ_fLNS_15FloatRoundStyleE2EEES1N_S1T_JEEENS4_5SM1004TMEM4LOAD26SM100_TMEM_LOAD_32dp32b32xENS4_13SM90_TMA_LOADENS16_INS17_ILi1ELi4ELi3EEES1A_NSX_INS5_IJS1B_S1P_EEENS5_IJS1P_SC_EEEEEEENS4_39AutoVectorizingCopyWithAssumedAlignmentILi128EEENS4_14SM90_TMA_STOREES2B_S2D_S2D_EEEvvEEEEvNT_6ParamsE:
[----:B------:R-:W1:Y:S01]  /*0000*/  LDC R1, c[0x0][0x37c] ;  /* 0x0000df00ff017b82 */ /* 0x000e620000000800 */
[----:B------:R-:W2:Y:S01]  /*0010*/  S2R R144, SR_TID.X ;  /* 0x0000000000907919 */ /* 0x000ea20000002100 */
[----:B------:R-:W3:Y:S06]  /*0020*/  LDCU.64 UR8, c[0x0][0x890] ;  /* 0x00011200ff0877ac */ /* 0x000eec0008000a00 */
[----:B------:R-:W4:Y:S01]  /*0030*/  S2UR UR37, SR_CgaCtaId ;  /* 0x00000000002579c3 */ /* 0x000f220000008800 */
[----:B------:R-:W-:Y:S02]  /*0040*/  PRMT R125, RZ, 0x7610, R125 ;  /* 0x00007610ff7d7816 */ /* 0x000fe4000000007d */
[----:B------:R-:W-:Y:S01]  /*0050*/  ELECT P0, URZ, PT ;  /* 0x0000000000ff782f */ /* 0x000fe20003800000 */
[----:B------:R-:W1:Y:S01]  /*0060*/  LDCU.64 UR38, c[0x0][0x358] ;  /* 0x00006b00ff2677ac */ /* 0x000e620008000a00 */
[----:B---3--:R-:W-:-:S04]  /*0070*/  UISETP.NE.U32.AND UP2, UPT, UR8, URZ, UPT ;  /* 0x000000ff0800728c */ /* 0x008fc8000bf45070 */
[----:B------:R-:W-:Y:S02]  /*0080*/  UISETP.NE.AND.EX UP2, UPT, UR9, URZ, UPT, UP2 ;  /* 0x000000ff0900728c */ /* 0x000fe4000bf45320 */
[----:B----4-:R-:W-:Y:S02]  /*0090*/  ULOP3.LUT UR5, UR37, 0x1, URZ, 0xc0, !UPT ;  /* 0x0000000125057892 */ /* 0x010fe4000f8ec0ff */
[----:B------:R-:W-:Y:S01]  /*00a0*/  ULOP3.LUT UR4, UR37, 0x1, URZ, 0x3c, !UPT ;  /* 0x0000000125047892 */ /* 0x000fe2000f8e3cff */
[----:B--2---:R-:W-:-:S05]  /*00b0*/  SHF.R.U32.HI R145, RZ, 0x5, R144 ;  /* 0x00000005ff917819 */ /* 0x004fca0000011690 */
[----:B------:R-:W2:Y:S02]  /*00c0*/  SHFL.IDX PT, R0, R145, RZ, 0x1f ;  /* 0x00001fff91007589 */ /* 0x000ea400000e0000 */
[----:B--2---:R-:W-:Y:S01]  /*00d0*/  R2UR UR10, R0 ;  /* 0x00000000000a72ca */ /* 0x004fe200000e0000 */
[----:B-1----:R-:W-:Y:S05]  /*00e0*/  BRA.U UP2, `(.L_x_0) ;  /* 0x00000001022c7547 */ /* 0x002fea000b800000 */
[----:B------:R-:W1:Y:S02]  /*00f0*/  LDCU.64 UR6, c[0x0][0x888] ;  /* 0x00011100ff0677ac */ /* 0x000e640008000a00 */
[----:B-1----:R-:W-:-:S04]  /*0100*/  UISETP.NE.U32.AND UP0, UPT, UR6, URZ, UPT ;  /* 0x000000ff0600728c */ /* 0x002fc8000bf05070 */
[----:B------:R-:W-:-:S09]  /*0110*/  UISETP.NE.AND.EX UP0, UPT, UR7, URZ, UPT, UP0 ;  /* 0x000000ff0700728c */ /* 0x000fd2000bf05300 */
[----:B------:R-:W-:Y:S05]  /*0120*/  BRA.U !UP0, `(.L_x_1) ;  /* 0x0000000108107547 */ /* 0x000fea000b800000 */
[----:B------:R-:W1:Y:S02]  /*0130*/  LDC.64 R2, c[0x0][0x888] ;  /* 0x00022200ff027b82 */ /* 0x000e640000000a00 */
[----:B-1----:R1:W5:Y:S01]  /*0140*/  LDG.E R91, desc[UR38][R2.64] ;  /* 0x00000026025b7981 */ /* 0x002362000c1e1900 */
[----:B------:R-:W-:Y:S01]  /*0150*/  HFMA2 R125, -RZ, RZ, 0, 5.9604644775390625e-08 ;  /* 0x00000001ff7d7431 */ /* 0x000fe200000001ff */
[----:B------:R-:W-:Y:S05]  /*0160*/  BRA `(.L_x_0) ;  /* 0x00000000000c7947 */ /* 0x000fea0003800000 */
.L_x_1:
[----:B------:R-:W1:Y:S01]  /*0170*/  LDCU UR6, c[0x0][0x880] ;  /* 0x00011000ff0677ac */ /* 0x000e620008000800 */
[----:B------:R-:W-:Y:S01]  /*0180*/  HFMA2 R125, -RZ, RZ, 0, 5.9604644775390625e-08 ;  /* 0x00000001ff7d7431 */ /* 0x000fe200000001ff */
[----:B-1----:R-:W-:-:S07]  /*0190*/  MOV R91, UR6 ;  /* 0x00000006005b7c02 */ /* 0x002fce0008000f00 */
.L_x_0:
[----:B------:R-:W2:Y:S02]  /*01a0*/  LDCU.64 UR6, c[0x0][0x8b0] ;  /* 0x00011600ff0677ac */ /* 0x000ea40008000a00 */
[----:B--2---:R-:W-:-:S04]  /*01b0*/  UISETP.NE.U32.AND UP0, UPT, UR6, URZ, UPT ;  /* 0x000000ff0600728c */ /* 0x004fc8000bf05070 */
[----:B------:R-:W-:-:S09]  /*01c0*/  UISETP.NE.AND.EX UP0, UPT, UR7, URZ, UPT, UP0 ;  /* 0x000000ff0700728c */ /* 0x000fd2000bf05300 */
[----:B------:R-:W-:Y:S05]  /*01d0*/  BRA.U UP0, `(.L_x_2) ;  /* 0x0000000100247547 */ /* 0x000fea000b800000 */
[----:B------:R-:W2:Y:S02]  /*01e0*/  LDCU.64 UR6, c[0x0][0x8a8] ;  /* 0x00011500ff0677ac */ /* 0x000ea40008000a00 */
[----:B--2---:R-:W-:-:S04]  /*01f0*/  UISETP.NE.U32.AND UP0, UPT, UR6, URZ, UPT ;  /* 0x000000ff0600728c */ /* 0x004fc8000bf05070 */
[----:B------:R-:W-:-:S09]  /*0200*/  UISETP.NE.AND.EX UP0, UPT, UR7, URZ, UPT, UP0 ;  /* 0x000000ff0700728c */ /* 0x000fd2000bf05300 */
[----:B------:R-:W-:Y:S05]  /*0210*/  BRA.U !UP0, `(.L_x_3) ;  /* 0x00000001080c7547 */ /* 0x000fea000b800000 */
[----:B-1----:R-:W1:Y:S02]  /*0220*/  LDC.64 R2, c[0x0][0x8a8] ;  /* 0x00022a00ff027b82 */ /* 0x002e640000000a00 */
[----:B-1----:R2:W5:Y:S01]  /*0230*/  LDG.E R71, desc[UR38][R2.64] ;  /* 0x0000002602477981 */ /* 0x002562000c1e1900 */
[----:B------:R-:W-:Y:S05]  /*0240*/  BRA `(.L_x_2) ;  /* 0x0000000000087947 */ /* 0x000fea0003800000 */
.L_x_3:
[----:B------:R-:W2:Y:S02]  /*0250*/  LDCU UR6, c[0x0][0x8a0] ;  /* 0x00011400ff0677ac */ /* 0x000ea40008000800 */
[----:B--2---:R-:W-:Y:S02]  /*0260*/  MOV R71, UR6 ;  /* 0x0000000600477c02 */ /* 0x004fe40008000f00 */
.L_x_2:
[----:B------:R-:W-:Y:S01]  /*0270*/  IMAD.U32 R0, RZ, RZ, UR10 ;  /* 0x0000000aff007e24 */ /* 0x000fe2000f8e00ff */
[----:B------:R-:W-:Y:S04]  /*0280*/  BSSY.RECONVERGENT B0, `(.L_x_4) ;  /* 0x000000c000007945 */ /* 0x000fe80003800200 */
[C---:B------:R-:W-:Y:S02]  /*0290*/  ISETP.NE.OR P2, PT, R0.reuse, 0x1, !P0 ;  /* 0x000000010000780c */ /* 0x040fe40004745670 */
[----:B------:R-:W-:-:S11]  /*02a0*/  ISETP.NE.OR P1, PT, R0, 0x3, !P0 ;  /* 0x000000030000780c */ /* 0x000fd60004725670 */
[----:B------:R-:W-:Y:S05]  /*02b0*/  @P2 BRA `(.L_x_5) ;  /* 0x0000000000202947 */ /* 0x000fea0003800000 */
[----:B------:R-:W3:Y:S02]  /*02c0*/  LDCU.64 UR6, c[0x0][0x348] ;  /* 0x00006900ff0677ac */ /* 0x000ee40008000a00 */
[----:B---3--:R-:W-:Y:S02]  /*02d0*/  UIADD3 UR12, UP1, UPT, UR6, 0x80, URZ ;  /* 0x00000080060c7890 */ /* 0x008fe4000ff3e0ff */
[----:B------:R-:W-:Y:S02]  /*02e0*/  UIADD3 UR6, UP0, UPT, UR6, 0x180, URZ ;  /* 0x0000018006067890 */ /* 0x000fe4000ff1e0ff */
[----:B------:R-:W-:Y:S02]  /*02f0*/  UIADD3.X UR13, UPT, UPT, URZ, UR7, URZ, UP1, !UPT ;  /* 0x00000007ff0d7290 */ /* 0x000fe40008ffe4ff */
[----:B------:R-:W-:-:S07]  /*0300*/  UIADD3.X UR7, UPT, UPT, URZ, UR7, URZ, UP0, !UPT ;  /* 0x00000007ff077290 */ /* 0x000fce00087fe4ff */
[----:B------:R3:W-:Y:S02]  /*0310*/  UTMACCTL.PF [UR12] ;  /* 0x000000000c0079b9 */ /* 0x0007e40008040000 */
[----:B------:R3:W-:Y:S02]  /*0320*/  UTMACCTL.PF [UR6] ;  /* 0x00000000060079b9 */ /* 0x0007e40008040000 */
[----:B---3--:R-:W-:Y:S01]  /*0330*/  NOP ;  /* 0x0000000000007918 */ /* 0x008fe20000000000 */
.L_x_5:
[----:B------:R-:W-:Y:S05]  /*0340*/  BSYNC.RECONVERGENT B0 ;  /* 0x0000000000007941 */ /* 0x000fea0003800200 */
.L_x_4:
[----:B------:R-:W-:Y:S04]  /*0350*/  BSSY.RECONVERGENT B0, `(.L_x_6) ;  /* 0x000000a000007945 */ /* 0x000fe80003800200 */
        /* <DEDUP_REMOVED lines=9> */
.L_x_7:
[----:B------:R-:W-:Y:S05]  /*03f0*/  BSYNC.RECONVERGENT B0 ;  /* 0x0000000000007941 */ /* 0x000fea0003800200 */
.L_x_6:
[----:B------:R-:W3:Y:S01]  /*0400*/  LDCU.64 UR6, c[0x0][0x888] ;  /* 0x00011100ff0677ac */ /* 0x000ee20008000a00 */
[----:B------:R-:W-:Y:S02]  /*0410*/  UISETP.EQ.U32.AND UP1, UPT, UR8, URZ, UPT ;  /* 0x000000ff0800728c */ /* 0x000fe4000bf22070 */
[----:B------:R-:W-:Y:S02]  /*0420*/  UPLOP3.LUT UP5, UPT, UPT, UPT, UPT, 0x40, 0x4 ;  /* 0x000000000004789c */ /* 0x000fe40003fae870 */
[----:B---3--:R-:W-:-:S04]  /*0430*/  UISETP.NE.U32.AND UP0, UPT, UR6, URZ, UPT ;  /* 0x000000ff0600728c */ /* 0x008fc8000bf05070 */
[----:B------:R-:W-:-:S04]  /*0440*/  UISETP.NE.AND.EX UP0, UPT, UR7, URZ, UPT, UP0 ;  /* 0x000000ff0700728c */ /* 0x000fc8000bf05300 */
[----:B------:R-:W-:-:S04]  /*0450*/  UISETP.EQ.OR.EX UP3, UPT, UR9, URZ, !UP0, UP1 ;  /* 0x000000ff0900728c */ /* 0x000fc8000c762710 */
[----:B------:R-:W-:-:S05]  /*0460*/  UP2UR UR44, UPR, URZ, 0x8 ;  /* 0x00000008ff2c7883 */ /* 0x000fca0008000000 */
[----:B------:R-:W-:Y:S07]  /*0470*/  BRA.U !UP3, `(.L_x_8) ;  /* 0x000000010b147547 */ /* 0x000fee000b800000 */
[----:B------:R-:W-:Y:S01]  /*0480*/  PLOP3.LUT P2, PT, PT, PT, UP2, 0x80, 0x8 ;  /* 0x000000000008781c */ /* 0x000fe20003f4f028 */
[----:B------:R-:W-:-:S12]  /*0490*/  UPLOP3.LUT UP5, UPT, UPT, UPT, UP0, 0x40, 0x4 ;  /* 0x000000000004789c */ /* 0x000fd80003fae800 */
[----:B-----5:R-:W-:-:S13]  /*04a0*/  @!P2 FSETP.EQ.AND P1, PT, R91, RZ, PT ;  /* 0x000000ff5b00a20b */ /* 0x020fda0003f22000 */
[----:B------:R-:W-:Y:S01]  /*04b0*/  @!P2 VOTEU.ANY UP1, P1 ;  /* 0x0000000000ffa886 */ /* 0x000fe20000820100 */
[----:B------:R-:W-:-:S11]  /*04c0*/  @!UP2 UPLOP3.LUT UP5, UPT, UPT, UPT, UP1, 0x80, 0x8 ;  /* 0x000000000008a89c */ /* 0x000fd60003faf010 */
.L_x_8:
[----:B------:R-:W3:Y:S01]  /*04d0*/  SHFL.IDX PT, R0, R145, RZ, 0x1f ;  /* 0x00001fff91007589 */ /* 0x000ee200000e0000 */
[----:B------:R-:W-:-:S04]  /*04e0*/  UISETP.NE.AND UP1, UPT, UR10, 0x2, UPT ;  /* 0x000000020a00788c */ /* 0x000fc8000bf25270 */
[----:B------:R-:W-:Y:S02]  /*04f0*/  UISETP.EQ.AND UP2, UPT, UR5, URZ, !UP1 ;  /* 0x000000ff0500728c */ /* 0x000fe4000cf42270 */
[----:B------:R-:W-:-:S04]  /*0500*/  USEL UR6, URZ, 0x1, UP1 ;  /* 0x00000001ff067887 */ /* 0x000fc80008800000 */
[----:B------:R-:W-:Y:S02]  /*0510*/  PLOP3.LUT P5, PT, P0, PT, UP2, 0x80, 0x8 ;  /* 0x000000000008781c */ /* 0x000fe400007af028 */
[----:B---3--:R-:W-:-:S13]  /*0520*/  ISETP.NE.AND P1, PT, R0, RZ, PT ;  /* 0x000000ff0000720c */ /* 0x008fda0003f25270 */
[----:B------:R-:W-:Y:S05]  /*0530*/  @P1 BRA `(.L_x_9) ;  /* 0x0000000000b01947 */ /* 0x000fea0003800000 */
[----:B------:R-:W-:Y:S01]  /*0540*/  ELECT P1, URZ, PT ;  /* 0x0000000000ff782f */ /* 0x000fe20003820000 */
[----:B------:R-:W-:-:S12]  /*0550*/  BSSY.RECONVERGENT B0, `(.L_x_9) ;  /* 0x000002a000007945 */ /* 0x000fd80003800200 */
[----:B------:R-:W-:Y:S05]  /*0560*/  @!P1 BRA `(.L_x_10) ;  /* 0x0000000000a09947 */ /* 0x000fea0003800000 */
[----:B------:R-:W-:Y:S01]  /*0570*/  UMOV UR8, 0x400 ;  /* 0x0000040000087882 */ /* 0x000fe20000000000 */
[----:B------:R-:W-:Y:S01]  /*0580*/  UMOV UR7, 0x1 ;  /* 0x0000000100077882 */ /* 0x000fe20000000000 */
[----:B------:R-:W-:Y:S02]  /*0590*/  ULEA UR8, UR37, UR8, 0x18 ;  /* 0x0000000825087291 */ /* 0x000fe4000f8ec0ff */
[----:B------:R-:W-:-:S04]  /*05a0*/  UIADD3 UR12, UPT, UPT, -UR7, 0x100000, URZ ;  /* 0x00100000070c7890 */ /* 0x000fc8000fffe1ff */
[----:B------:R-:W-:Y:S02]  /*05b0*/  USHF.L.U32 UR13, UR12, 0xb, URZ ;  /* 0x0000000b0c0d7899 */ /* 0x000fe400080006ff */
[----:B------:R-:W-:Y:S01]  /*05c0*/  USHF.L.U32 UR12, UR12, 0x1, URZ ;  /* 0x000000010c0c7899 */ /* 0x000fe200080006ff */
[----:B------:R-:W3:Y:S11]  /*05d0*/  FENCE.VIEW.ASYNC.S ;  /* 0x00000000000073c6 */ /* 0x000ef60000000000 */
[----:B---3--:R3:W4:Y:S01]  /*05e0*/  SYNCS.EXCH.64 URZ, [UR8], UR12 ;  /* 0x0000000c08ff75b2 */ /* 0x0087220008000100 */
[----:B------:R3:W1:Y:S01]  /*05f0*/  SYNCS.EXCH.64 URZ, [UR8+0x80], UR12 ;  /* 0x0000800c08ff75b2 */ /* 0x0006620008000100 */
        /* <DEDUP_REMOVED lines=29> */
[----:B------:R3:W1:Y:S02]  /*07d0*/  SYNCS.EXCH.64 URZ, [UR8+0xf8], UR12 ;  /* 0x0000f80c08ff75b2 */ /* 0x0006640008000100 */
[----:B---34-:R-:W-:Y:S01]  /*07e0*/  NOP ;  /* 0x0000000000007918 */ /* 0x018fe20000000000 */
.L_x_10:
[----:B------:R-:W-:Y:S05]  /*07f0*/  BSYNC.RECONVERGENT B0 ;  /* 0x0000000000007941 */ /* 0x000fea0003800200 */
.L_x_9:
[----:B------:R-:W3:Y:S01]  /*0800*/  SHFL.IDX PT, R0, R145, RZ, 0x1f ;  /* 0x00001fff91007589 */ /* 0x000ee200000e0000 */
[----:B------:R-:W-:Y:S01]  /*0810*/  NOP ;  /* 0x0000000000007918 */ /* 0x000fe20000000000 */
[----:B---3--:R-:W-:-:S13]  /*0820*/  ISETP.NE.AND P1, PT, R0, 0x1, PT ;  /* 0x000000010000780c */ /* 0x008fda0003f25270 */
[----:B------:R-:W-:Y:S05]  /*0830*/  @P1 BRA `(.L_x_11) ;  /* 0x0000000000541947 */ /* 0x000fea0003800000 */
[----:B------:R-:W-:Y:S01]  /*0840*/  UMOV UR9, 0x400 ;  /* 0x0000040000097882 */ /* 0x000fe20000000000 */
[----:B------:R-:W-:Y:S01]  /*0850*/  UMOV UR8, 0x20 ;  /* 0x0000002000087882 */ /* 0x000fe20000000000 */
[----:B------:R-:W-:Y:S01]  /*0860*/  UMOV UR7, 0x80 ;  /* 0x0000008000077882 */ /* 0x000fe20000000000 */
[----:B------:R-:W-:Y:S02]  /*0870*/  ULEA UR9, UR37, UR9, 0x18 ;  /* 0x0000000925097291 */ /* 0x000fe4000f8ec0ff */
[----:B------:R-:W-:-:S04]  /*0880*/  UIADD3 UR12, UPT, UPT, -UR8, 0x100000, URZ ;  /* 0x00100000080c7890 */ /* 0x000fc8000fffe1ff */
[----:B------:R-:W-:Y:S02]  /*0890*/  USHF.L.U32 UR13, UR12, 0xb, URZ ;  /* 0x0000000b0c0d7899 */ /* 0x000fe400080006ff */
[----:B------:R-:W-:Y:S02]  /*08a0*/  USHF.L.U32 UR12, UR12, 0x1, URZ ;  /* 0x000000010c0c7899 */ /* 0x000fe400080006ff */
[----:B------:R-:W-:-:S04]  /*08b0*/  UIADD3 UR14, UPT, UPT, -UR7, 0x100000, URZ ;  /* 0x00100000070e7890 */ /* 0x000fc8000fffe1ff */
[----:B------:R-:W-:Y:S02]  /*08c0*/  USHF.L.U32 UR15, UR14, 0xb, URZ ;  /* 0x0000000b0e0f7899 */ /* 0x000fe400080006ff */
[----:B------:R-:W-:Y:S01]  /*08d0*/  USHF.L.U32 UR14, UR14, 0x1, URZ ;  /* 0x000000010e0e7899 */ /* 0x000fe200080006ff */
[----:B------:R-:W-:Y:S01]  /*08e0*/  ELECT P1, URZ, PT ;  /* 0x0000000000ff782f */ /* 0x000fe20003820000 */
[----:B------:R-:W3:Y:S02]  /*08f0*/  FENCE.VIEW.ASYNC.S ;  /* 0x00000000000073c6 */ /* 0x000ee40000000000 */
[----:B---3--:R3:W4:Y:S08]  /*0900*/  SYNCS.EXCH.64 URZ, [UR9+0x100], UR12 ;  /* 0x0001000c09ff75b2 */ /* 0x0087300008000100 */
[----:B------:R3:W1:Y:S01]  /*0910*/  SYNCS.EXCH.64 URZ, [UR9+0x120], UR14 ;  /* 0x0001200e09ff75b2 */ /* 0x0006620008000100 */
[----:B------:R3:W1:Y:S01]  /*0920*/  SYNCS.EXCH.64 URZ, [UR9+0x108], UR12 ;  /* 0x0001080c09ff75b2 */ /* 0x0006620008000100 */
[----:B------:R3:W1:Y:S01]  /*0930*/  SYNCS.EXCH.64 URZ, [UR9+0x128], UR14 ;  /* 0x0001280e09ff75b2 */ /* 0x0006620008000100 */
[----:B------:R3:W1:Y:S01]  /*0940*/  SYNCS.EXCH.64 URZ, [UR9+0x110], UR12 ;  /* 0x0001100c09ff75b2 */ /* 0x0006620008000100 */
[----:B------:R3:W1:Y:S01]  /*0950*/  SYNCS.EXCH.64 URZ, [UR9+0x130], UR14 ;  /* 0x0001300e09ff75b2 */ /* 0x0006620008000100 */
[----:B------:R3:W1:Y:S01]  /*0960*/  SYNCS.EXCH.64 URZ, [UR9+0x118], UR12 ;  /* 0x0001180c09ff75b2 */ /* 0x0006620008000100 */
[----:B------:R3:W1:Y:S01]  /*0970*/  SYNCS.EXCH.64 URZ, [UR9+0x138], UR14 ;  /* 0x0001380e09ff75b2 */ /* 0x0006620008000100 */
[----:B------:R-:W-:Y:S01]  /*0980*/  NOP ;  /* 0x0000000000007918 */ /* 0x000fe20000000000 */
.L_x_11:
[----:B------:R-:W2:Y:S01]  /*0990*/  SHFL.IDX PT, R0, R145, RZ, 0x1f ;  /* 0x00001fff91007589 */ /* 0x000ea200000e0000 */
[----:B------:R-:W-:Y:S01]  /*09a0*/  NOP ;  /* 0x0000000000007918 */ /* 0x000fe20000000000 */
[----:B--2---:R-:W-:-:S13]  /*09b0*/  ISETP.NE.AND P1, PT, R0, 0x3, PT ;  /* 0x000000030000780c */ /* 0x004fda0003f25270 */
[----:B------:R-:W-:Y:S05]  /*09c0*/  @P1 BRA `(.L_x_12) ;  /* 0x00000000002c1947 */ /* 0x000fea0003800000 */
[----:B------:R-:W-:Y:S01]  /*09d0*/  UMOV UR8, 0x400 ;  /* 0x0000040000087882 */ /* 0x000fe20000000000 */
[----:B------:R-:W-:Y:S01]  /*09e0*/  UMOV UR7, 0x20 ;  /* 0x0000002000077882 */ /* 0x000fe20000000000 */
[----:B------:R-:W-:Y:S02]  /*09f0*/  ULEA UR8, UR37, UR8, 0x18 ;  /* 0x0000000825087291 */ /* 0x000fe4000f8ec0ff */
[----:B---3--:R-:W-:-:S04]  /*0a00*/  UIADD3 UR12, UPT, UPT, -UR7, 0x100000, URZ ;  /* 0x00100000070c7890 */ /* 0x008fc8000fffe1ff */
[----:B------:R-:W-:Y:S02]  /*0a10*/  USHF.L.U32 UR13, UR12, 0xb, URZ ;  /* 0x0000000b0c0d7899 */ /* 0x000fe400080006ff */
[----:B------:R-:W-:Y:S01]  /*0a20*/  USHF.L.U32 UR12, UR12, 0x1, URZ ;  /* 0x000000010c0c7899 */ /* 0x000fe200080006ff */
[----:B------:R-:W-:Y:S01]  /*0a30*/  ELECT P1, URZ, PT ;  /* 0x0000000000ff782f */ /* 0x000fe20003820000 */
[----:B------:R-:W2:Y:S10]  /*0a40*/  FENCE.VIEW.ASYNC.S ;  /* 0x00000000000073c6 */ /* 0x000eb40000000000 */
[----:B--2---:R2:W3:Y:S01]  /*0a50*/  SYNCS.EXCH.64 URZ, [UR8+0x140], UR12 ;  /* 0x0001400c08ff75b2 */ /* 0x0044e20008000100 */
[----:B------:R2:W1:Y:S01]  /*0a60*/  SYNCS.EXCH.64 URZ, [UR8+0x148], UR12 ;  /* 0x0001480c08ff75b2 */ /* 0x0004620008000100 */
[----:B------:R-:W-:Y:S01]  /*0a70*/  NOP ;  /* 0x0000000000007918 */ /* 0x000fe20000000000 */
.L_x_12:
[----:B------:R-:W4:Y:S01]  /*0a80*/  SHFL.IDX PT, R0, R145, RZ, 0x1f ;  /* 0x00001fff91007589 */ /* 0x000f2200000e0000 */
[----:B------:R-:W-:Y:S01]  /*0a90*/  NOP ;  /* 0x0000000000007918 */ /* 0x000fe20000000000 */
[----:B----4-:R-:W-:-:S13]  /*0aa0*/  ISETP.NE.AND P1, PT, R0, 0x4, PT ;  /* 0x000000040000780c */ /* 0x010fda0003f25270 */
[----:B------:R-:W-:Y:S05]  /*0ab0*/  @P1 BRA `(.L_x_13) ;  /* 0x0000000000481947 */ /* 0x000fea0003800000 */
[----:B---3--:R-:W-:Y:S01]  /*0ac0*/  UMOV UR9, 0x1a0 ;  /* 0x000001a000097882 */ /* 0x008fe20000000000 */
[----:B--2---:R-:W-:Y:S01]  /*0ad0*/  UMOV UR8, 0x400 ;  /* 0x0000040000087882 */ /* 0x004fe20000000000 */
[----:B------:R-:W-:Y:S01]  /*0ae0*/  USEL UR9, UR9, 0x1e0, UP5 ;  /* 0x000001e009097887 */ /* 0x000fe2000a800000 */
        /* <DEDUP_REMOVED lines=9> */
[----:B------:R-:W2:Y:S02]  /*0b80*/  FENCE.VIEW.ASYNC.S ;  /* 0x00000000000073c6 */ /* 0x000ea40000000000 */
[----:B--2---:R4:W2:Y:S08]  /*0b90*/  SYNCS.EXCH.64 URZ, [UR8+0x150], UR12 ;  /* 0x0001500c08ff75b2 */ /* 0x0048b00008000100 */
[----:B------:R4:W3:Y:S01]  /*0ba0*/  SYNCS.EXCH.64 URZ, [UR8+0x160], UR14 ;  /* 0x0001600e08ff75b2 */ /* 0x0008e20008000100 */
[----:B------:R4:W1:Y:S01]  /*0bb0*/  SYNCS.EXCH.64 URZ, [UR8+0x158], UR12 ;  /* 0x0001580c08ff75b2 */ /* 0x0008620008000100 */
[----:B------:R4:W1:Y:S02]  /*0bc0*/  SYNCS.EXCH.64 URZ, [UR8+0x168], UR14 ;  /* 0x0001680e08ff75b2 */ /* 0x0008640008000100 */
[----:B----4-:R-:W-:Y:S01]  /*0bd0*/  NOP ;  /* 0x0000000000007918 */ /* 0x010fe20000000000 */
.L_x_13:
[----:B------:R-:W4:Y:S01]  /*0be0*/  SHFL.IDX PT, R0, R145, RZ, 0x1f ;  /* 0x00001fff91007589 */ /* 0x000f2200000e0000 */
[----:B------:R-:W-:Y:S01]  /*0bf0*/  NOP ;  /* 0x0000000000007918 */ /* 0x000fe20000000000 */
[----:B----4-:R-:W-:-:S13]  /*0c00*/  ISETP.NE.AND P1, PT, R0, 0x5, PT ;  /* 0x000000050000780c */ /* 0x010fda0003f25270 */
[----:B------:R-:W-:Y:S05]  /*0c10*/  @P1 BRA `(.L_x_14) ;  /* 0x0000000000541947 */ /* 0x000fea0003800000 */
[----:B---3--:R-:W-:Y:S01]  /*0c20*/  UMOV UR9, 0x400 ;  /* 0x0000040000097882 */ /* 0x008fe20000000000 */
[----:B--2---:R-:W-:Y:S01]  /*0c30*/  UMOV UR8, 0x1 ;  /* 0x0000000100087882 */ /* 0x004fe20000000000 */
        /* <DEDUP_REMOVED lines=13> */
[----:B------:R4:W1:Y:S01]  /*0d10*/  SYNCS.EXCH.64 URZ, [UR9+0x198], UR14 ;  /* 0x0001980e09ff75b2 */ /* 0x0008620008000100 */
[----:B------:R4:W1:Y:S01]  /*0d20*/  SYNCS.EXCH.64 URZ, [UR9+0x180], UR12 ;  /* 0x0001800c09ff75b2 */ /* 0x0008620008000100 */
[----:B------:R4:W1:Y:S01]  /*0d30*/  SYNCS.EXCH.64 URZ, [UR9+0x1a0], UR14 ;  /* 0x0001a00e09ff75b2 */ /* 0x0008620008000100 */
[----:B------:R4:W1:Y:S01]  /*0d40*/  SYNCS.EXCH.64 URZ, [UR9+0x188], UR12 ;  /* 0x0001880c09ff75b2 */ /* 0x0008620008000100 */
[----:B------:R4:W1:Y:S02]  /*0d50*/  SYNCS.EXCH.64 URZ, [UR9+0x1a8], UR14 ;  /* 0x0001a80e09ff75b2 */ /* 0x0008640008000100 */
[----:B----4-:R-:W-:Y:S01]  /*0d60*/  NOP ;  /* 0x0000000000007918 */ /* 0x010fe20000000000 */
.L_x_14:
[----:B------:R-:W4:Y:S01]  /*0d70*/  SHFL.IDX PT, R0, R145, RZ, 0x1f ;  /* 0x00001fff91007589 */ /* 0x000f2200000e0000 */
[----:B------:R-:W-:Y:S01]  /*0d80*/  ISETP.NE.OR P0, PT, RZ, UR10, !P0 ;  /* 0x0000000aff007c0c */ /* 0x000fe2000c705670 */
[----:B------:R-:W-:Y:S01]  /*0d90*/  NOP ;  /* 0x0000000000007918 */ /* 0x000fe20000000000 */
[----:B----4-:R-:W-:-:S13]  /*0da0*/  ISETP.NE.AND P1, PT, R0, 0x3, PT ;  /* 0x000000030000780c */ /* 0x010fda0003f25270 */
[----:B------:R-:W-:Y:S05]  /*0db0*/  @P1 BRA `(.L_x_15) ;  /* 0x0000000000341947 */ /* 0x000fea0003800000 */
[----:B--2---:R-:W-:Y:S01]  /*0dc0*/  UMOV UR8, 0x400 ;  /* 0x0000040000087882 */ /* 0x004fe20000000000 */
[----:B------:R-:W-:Y:S01]  /*0dd0*/  UMOV UR7, 0x20 ;  /* 0x0000002000077882 */ /* 0x000fe20000000000 */
[----:B------:R-:W-:Y:S02]  /*0de0*/  ULEA UR8, UR37, UR8, 0x18 ;  /* 0x0000000825087291 */ /* 0x000fe4000f8ec0ff */
[----:B---3--:R-:W-:-:S04]  /*0df0*/  UIADD3 UR12, UPT, UPT, -UR7, 0x100000, URZ ;  /* 0x00100000070c7890 */ /* 0x008fc8000fffe1ff */
[----:B------:R-:W-:Y:S02]  /*0e00*/  USHF.L.U32 UR13, UR12, 0xb, URZ ;  /* 0x0000000b0c0d7899 */ /* 0x000fe400080006ff */
[----:B------:R-:W-:Y:S01]  /*0e10*/  USHF.L.U32 UR12, UR12, 0x1, URZ ;  /* 0x000000010c0c7899 */ /* 0x000fe200080006ff */
[----:B------:R-:W-:Y:S01]  /*0e20*/  ELECT P1, URZ, PT ;  /* 0x0000000000ff782f */ /* 0x000fe20003820000 */
[----:B------:R-:W2:Y:S10]  /*0e30*/  FENCE.VIEW.ASYNC.S ;  /* 0x00000000000073c6 */ /* 0x000eb40000000000 */
[----:B--2---:R4:W2:Y:S01]  /*0e40*/  SYNCS.EXCH.64 URZ, [UR8+0x1b0], UR12 ;  /* 0x0001b00c08ff75b2 */ /* 0x0048a20008000100 */
[----:B------:R4:W3:Y:S01]  /*0e50*/  SYNCS.EXCH.64 URZ, [UR8+0x1c0], UR12 ;  /* 0x0001c00c08ff75b2 */ /* 0x0008e20008000100 */
[----:B------:R4:W1:Y:S01]  /*0e60*/  SYNCS.EXCH.64 URZ, [UR8+0x1b8], UR12 ;  /* 0x0001b80c08ff75b2 */ /* 0x0008620008000100 */
[----:B------:R4:W1:Y:S02]  /*0e70*/  SYNCS.EXCH.64 URZ, [UR8+0x1c8], UR12 ;  /* 0x0001c80c08ff75b2 */ /* 0x0008640008000100 */
[----:B----4-:R-:W-:Y:S01]  /*0e80*/  NOP ;  /* 0x0000000000007918 */ /* 0x010fe20000000000 */
.L_x_15:
[----:B------:R-:W-:Y:S01]  /*0e90*/  VOTEU.ALL UP1, P0 ;  /* 0x0000000000ff7886 */ /* 0x000fe20000020000 */
[----:B--2---:R-:W2:Y:S01]  /*0ea0*/  LDCU UR8, c[0x0][0x36c] ;  /* 0x00006d80ff0877ac */ /* 0x004ea20008000800 */
[----:B------:R-:W-:Y:S01]  /*0eb0*/  NOP ;  /* 0x0000000000007918 */ /* 0x000fe20000000000 */
[----:B------:R-:W-:Y:S01]  /*0ec0*/  LOP3.LUT R10, R144, 0x1f, RZ, 0xc0, !PT ;  /* 0x0000001f900a7812 */ /* 0x000fe200078ec0ff */
[----:B---3--:R-:W-:Y:S01]  /*0ed0*/  UMOV UR12, 0x20 ;  /* 0x00000020000c7882 */ /* 0x008fe20000000000 */
[----:B------:R-:W-:Y:S01]  /*0ee0*/  @!UP1 UMOV UR7, 0x400 ;  /* 0x0000040000079882 */ /* 0x000fe20000000000 */
[----:B------:R-:W-:-:S04]  /*0ef0*/  @!UP1 UIADD3 UR12, UPT, UPT, -UR12, 0x100000, URZ ;  /* 0x001000000c0c9890 */ /* 0x000fc8000fffe1ff */
[----:B------:R-:W-:Y:S02]  /*0f00*/  @!UP1 USHF.L.U32 UR13, UR12, 0xb, URZ ;  /* 0x0000000b0c0d9899 */ /* 0x000fe400080006ff */
[----:B------:R-:W-:Y:S02]  /*0f10*/  @!UP1 USHF.L.U32 UR12, UR12, 0x1, URZ ;  /* 0x000000010c0c9899 */ /* 0x000fe400080006ff */
[----:B------:R-:W-:Y:S01]  /*0f20*/  @!UP1 ULEA UR7, UR37, UR7, 0x18 ;  /* 0x0000000725079291 */ /* 0x000fe2000f8ec0ff */
[----:B------:R-:W-:Y:S01]  /*0f30*/  VOTEU.ALL UP1, P0 ;  /* 0x0000000000ff7886 */ /* 0x000fe20000020000 */
[----:B------:R-:W-:Y:S01]  /*0f40*/  UISETP.NE.AND UP4, UPT, UR10, URZ, UPT ;  /* 0x000000ff0a00728c */ /* 0x000fe2000bf85270 */
[----:B------:R-:W3:Y:S09]  /*0f50*/  FENCE.VIEW.ASYNC.S ;  /* 0x00000000000073c6 */ /* 0x000ef20000000000 */
[----:B---3--:R3:W4:Y:S01]  /*0f60*/  @!UP1 SYNCS.EXCH.64 URZ, [UR7+0x1d0], UR12 ;  /* 0x0001d00c07ff95b2 */ /* 0x0087220008000100 */
[----:B--2---:R-:W-:-:S09]  /*0f70*/  UISETP.EQ.U32.AND UP1, UPT, UR8, 0x1, UPT ;  /* 0x000000010800788c */ /* 0x004fd2000bf22070 */
[----:B------:R-:W-:Y:S05]  /*0f80*/  BRA.U !UP1, `(.L_x_16) ;  /* 0x0000000109087547 */ /* 0x000fea000b800000 */
[----:B-1--4-:R-:W-:Y:S01]  /*0f90*/  UCGABAR_ARV ;  /* 0x00000000000079c7 */ /* 0x012fe20008000000 */
[----:B------:R-:W-:Y:S05]  /*0fa0*/  BRA `(.L_x_17) ;  /* 0x0000000000047947 */ /* 0x000fea0003800000 */
.L_x_16:
[----:B-1--4-:R-:W-:Y:S01]  /*0fb0*/  NOP ;  /* 0x0000000000007918 */ /* 0x012fe20000000000 */
.L_x_17:
[----:B------:R-:W1:Y:S01]  /*0fc0*/  S2R R22, SR_CTAID.Y ;  /* 0x0000000000167919 */ /* 0x000e620000002600 */
[----:B------:R-:W-:-:S05]  /*0fd0*/  CS2R.32 R124, SR_CgaSize ;  /* 0x00000000007c7805 */ /* 0x000fca0000008a00 */
[----:B------:R-:W-:-:S05]  /*0fe0*/  IMAD R124, R124, -0xa0, RZ ;  /* 0xffffff607c7c7824 */ /* 0x000fca00078e02ff */
[----:B---3--:R-:W-:-:S14]  /*0ff0*/  R2UR UR7, R124 ;  /* 0x000000007c0772ca */ /* 0x008fdc00000e0000 */
[----:B------:R-:W2:Y:S01]  /*1000*/  LDCU UR7, c[0x0][UR7+0x2b4] ;  /* 0x00005680070777ac */ /* 0x000ea20008000800 */
[----:B------:R-:W-:-:S05]  /*1010*/  CS2R.32 R0, SR_CgaSize ;  /* 0x0000000000007805 */ /* 0x000fca0000008a00 */
[----:B------:R-:W-:-:S06]  /*1020*/  IMAD R0, R0, -0xa0, RZ ;  /* 0xffffff6000007824 */ /* 0x000fcc00078e02ff */
[----:B------:R-:W3:Y:S01]  /*1030*/  LDC R0, c[0x0][R0+0x2a4] ;  /* 0x0000a90000007b82 */ /* 0x000ee20000000800 */
[----:B------:R-:W-:Y:S01]  /*1040*/  PRMT R8, RZ, 0x7610, R8 ;  /* 0x00007610ff087816 */ /* 0x000fe20000000008 */
[----:B------:R-:W4:Y:S01]  /*1050*/  S2R R9, SR_CTAID.X ;  /* 0x0000000000097919 */ /* 0x000f220000002500 */
[----:B------:R-:W-:-:S05]  /*1060*/  CS2R.32 R124, SR_CgaSize ;  /* 0x00000000007c7805 */ /* 0x000fca0000008a00 */
[----:B------:R-:W-:-:S05]  /*1070*/  IMAD R124, R124, -0xa0, RZ ;  /* 0xffffff607c7c7824 */ /* 0x000fca00078e02ff */
[----:B------:R-:W-:-:S14]  /*1080*/  R2UR UR8, R124 ;  /* 0x000000007c0872ca */ /* 0x000fdc00000e0000 */
[----:B------:R-:W3:Y:S01]  /*1090*/  LDCU UR8, c[0x0][UR8+0x2b0] ;  /* 0x00005600080877ac */ /* 0x000ee20008000800 */
[----:B------:R-:W-:Y:S01]  /*10a0*/  UISETP.NE.AND UP2, UPT, UR10, 0x2, UPT ;  /* 0x000000020a00788c */ /* 0x000fe2000bf45270 */
[----:B------:R-:W2:Y:S01]  /*10b0*/  LDC R11, c[0x0][0xb24] ;  /* 0x0002c900ff0b7b82 */ /* 0x000ea20000000800 */
[----:B------:R-:W-:-:S05]  /*10c0*/  CS2R.32 R2, SR_CgaSize ;  /* 0x0000000000027805 */ /* 0x000fca0000008a00 */
[----:B------:R-:W-:-:S06]  /*10d0*/  IMAD R2, R2, -0xa0, RZ ;  /* 0xffffff6002027824 */ /* 0x000fcc00078e02ff */
[----:B------:R-:W3:Y:S08]  /*10e0*/  LDC R2, c[0x0][R2+0x2a0] ;  /* 0x0000a80002027b82 */ /* 0x000ef00000000800 */
[----:B------:R-:W3:Y:S01]  /*10f0*/  LDC R65, c[0x0][0xb24] ;  /* 0x0002c900ff417b82 */ /* 0x000ee20000000800 */
[----:B-1----:R-:W-:-:S07]  /*1100*/  I2FP.F32.U32 R115, R22 ;  /* 0x0000001600737245 */ /* 0x002fce0000201000 */
[----:B------:R-:W1:Y:S01]  /*1110*/  S2UR UR36, SR_CTAID.Z ;  /* 0x00000000002479c3 */ /* 0x000e620000002700 */
[----:B--2---:R-:W-:Y:S01]  /*1120*/  ISETP.GE.AND P0, PT, R11, 0x1, PT ;  /* 0x000000010b00780c */ /* 0x004fe20003f06270 */
[----:B----4-:R-:W-:Y:S01]  /*1130*/  IMAD.MOV.U32 R23, RZ, RZ, R9 ;  /* 0x000000ffff177224 */ /* 0x010fe200078e0009 */
[----:B------:R-:W-:Y:S01]  /*1140*/  I2FP.F32.U32 R124, R9 ;  /* 0x00000009007c7245 */ /* 0x000fe20000201000 */
[----:B------:R-:W-:Y:S01]  /*1150*/  FMUL R115, R115, UR7 ;  /* 0x0000000773737c20 */ /* 0x000fe20008400000 */
[----:B------:R-:W2:Y:S03]  /*1160*/  LDCU UR7, c[0x0][0xb30] ;  /* 0x00016600ff0777ac */ /* 0x000ea60008000800 */
[----:B---3--:R-:W-:Y:S02]  /*1170*/  FMUL R124, R124, UR8 ;  /* 0x000000087c7c7c20 */ /* 0x008fe40008400000 */
[----:B------:R-:W3:Y:S08]  /*1180*/  F2I.U32.TRUNC.NTZ R115, R115 ;  /* 0x0000007300737305 */ /* 0x000ef0000020f000 */
[----:B------:R-:W4:Y:S01]  /*1190*/  F2I.U32.TRUNC.NTZ R124, R124 ;  /* 0x0000007c007c7305 */ /* 0x000f22000020f000 */
[----:B--2---:R-:W-:Y:S01]  /*11a0*/  UISETP.NE.AND UP3, UPT, UR7, 0x1, UPT ;  /* 0x000000010700788c */ /* 0x004fe2000bf65270 */
[----:B---3--:R-:W-:-:S05]  /*11b0*/  IADD3 R115, PT, PT, -R115, RZ, RZ ;  /* 0x000000ff73737210 */ /* 0x008fca0007ffe1ff */
[----:B------:R-:W-:Y:S01]  /*11c0*/  IMAD R115, R0, R115, R22 ;  /* 0x0000007300737224 */ /* 0x000fe200078e0216 */
[----:B------:R-:W-:Y:S01]  /*11d0*/  PRMT R0, RZ, 0x7610, R0 ;  /* 0x00007610ff007816 */ /* 0x000fe20000000000 */
[----:B----4-:R-:W-:-:S04]  /*11e0*/  IMAD.MOV R124, RZ, RZ, -R124 ;  /* 0x000000ffff7c7224 */ /* 0x010fc800078e0a7c */
[----:B------:R-:W-:Y:S01]  /*11f0*/  IMAD R124, R2, R124, R9 ;  /* 0x0000007c027c7224 */ /* 0x000fe200078e0209 */
[----:B-1----:R-:W-:Y:S06]  /*1200*/  BRA.U UP4, `(.L_x_18) ;  /* 0x0000000104247547 */ /* 0x002fec000b800000 */
[----:B------:R-:W-:Y:S01]  /*1210*/  ISETP.NE.AND P1, PT, R115, RZ, PT ;  /* 0x000000ff7300720c */ /* 0x000fe20003f25270 */
[----:B------:R-:W-:Y:S01]  /*1220*/  IMAD.MOV.U32 R0, RZ, RZ, 0x3 ;  /* 0x00000003ff007424 */ /* 0x000fe200078e00ff */
[C---:B------:R-:W-:Y:S02]  /*1230*/  LOP3.LUT R2, R124.reuse, 0xfffffffe, RZ, 0xc0, !PT ;  /* 0xfffffffe7c027812 */ /* 0x040fe400078ec0ff */
[----:B------:R-:W-:Y:S02]  /*1240*/  ISETP.LT.U32.OR P1, PT, R124, 0x2, !P1 ;  /* 0x000000027c00780c */ /* 0x000fe40004f21470 */
[----:B------:R-:W-:Y:S02]  /*1250*/  SHF.L.U32 R0, R0, R2, RZ ;  /* 0x0000000200007219 */ /* 0x000fe400000006ff */
[----:B------:R-:W-:Y:S02]  /*1260*/  SEL R4, RZ, 0x1, !P1 ;  /* 0x00000001ff047807 */ /* 0x000fe40004800000 */
[----:B------:R-:W-:-:S05]  /*1270*/  SEL R3, RZ, 0x2, !P1 ;  /* 0x00000002ff037807 */ /* 0x000fca0004800000 */
[----:B------:R-:W-:-:S05]  /*1280*/  IMAD.IADD R3, R4, 0x1, R3 ;  /* 0x0000000104037824 */ /* 0x000fca00078e0203 */
[----:B------:R-:W-:Y:S02]  /*1290*/  PRMT R8, R3, 0x7610, R8 ;  /* 0x0000761003087816 */ /* 0x000fe40000000008 */
.L_x_18:
[----:B------:R-:W-:Y:S05]  /*12a0*/  @!P0 BRA `(.L_x_19) ;  /* 0x0000000000b88947 */ /* 0x000fea0003800000 */
[----:B------:R-:W1:Y:S01]  /*12b0*/  LDC.64 R4, c[0x0][0xb18] ;  /* 0x0002c600ff047b82 */ /* 0x000e620000000a00 */
[----:B------:R-:W-:-:S07]  /*12c0*/  ISETP.NE.AND P0, PT, R11, 0x1, PT ;  /* 0x000000010b00780c */ /* 0x000fce0003f05270 */
[----:B------:R-:W2:Y:S08]  /*12d0*/  LDC R23, c[0x0][0xb0c] ;  /* 0x0002c300ff177b82 */ /* 0x000eb00000000800 */
[----:B------:R-:W3:Y:S08]  /*12e0*/  LDC R14, c[0x0][0x370] ;  /* 0x0000dc00ff0e7b82 */ /* 0x000ef00000000800 */
[----:B------:R-:W4:Y:S01]  /*12f0*/  LDC R13, c[0x0][0x374] ;  /* 0x0000dd00ff0d7b82 */ /* 0x000f220000000800 */
[----:B-1----:R-:W-:-:S07]  /*1300*/  ISETP.NE.AND P1, PT, R4, 0x1, PT ;  /* 0x000000010400780c */ /* 0x002fce0003f25270 */
[----:B------:R-:W3:Y:S01]  /*1310*/  LDC.64 R6, c[0x0][0xb10] ;  /* 0x0002c400ff067b82 */ /* 0x000ee20000000a00 */
[----:B--2---:R-:W-:-:S07]  /*1320*/  ISETP.NE.AND P2, PT, R23, 0x1, PT ;  /* 0x000000011700780c */ /* 0x004fce0003f45270 */
[----:B------:R-:W1:Y:S08]  /*1330*/  LDC R12, c[0x0][0xb20] ;  /* 0x0002c800ff0c7b82 */ /* 0x000e700000000800 */
[----:B------:R-:W2:Y:S01]  /*1340*/  LDC.64 R2, c[0x0][0xb28] ;  /* 0x0002ca00ff027b82 */ /* 0x000ea20000000a00 */
[----:B----4-:R-:W-:-:S04]  /*1350*/  IMAD.HI.U32 R15, R13, R5, RZ ;  /* 0x000000050d0f7227 */ /* 0x010fc800078e00ff */
[----:B------:R-:W-:-:S04]  /*1360*/  IMAD.HI.U32 R5, R22, R5, RZ ;  /* 0x0000000516057227 */ /* 0x000fc800078e00ff */
[----:B---3--:R-:W-:-:S05]  /*1370*/  IMAD.HI.U32 R16, R14, R6, RZ ;  /* 0x000000060e107227 */ /* 0x008fca00078e00ff */
[-C--:B------:R-:W-:Y:S01]  /*1380*/  @P2 SHF.R.U32.HI R14, RZ, R7.reuse, R16 ;  /* 0x00000007ff0e2219 */ /* 0x080fe20000011610 */
[----:B------:R-:W-:Y:S01]  /*1390*/  IMAD.HI.U32 R16, R9, R6, RZ ;  /* 0x0000000609107227 */ /* 0x000fe200078e00ff */
[-C--:B-1----:R-:W-:Y:S02]  /*13a0*/  @P1 SHF.R.U32.HI R13, RZ, R12.reuse, R15 ;  /* 0x0000000cff0d1219 */ /* 0x082fe4000001160f */
[----:B------:R-:W-:Y:S02]  /*13b0*/  SHF.R.U32.HI R5, RZ, R12, R5 ;  /* 0x0000000cff057219 */ /* 0x000fe40000011605 */
[----:B------:R-:W-:Y:S02]  /*13c0*/  SHF.R.U32.HI R16, RZ, R7, R16 ;  /* 0x00000007ff107219 */ /* 0x000fe40000011610 */
[----:B------:R-:W-:Y:S01]  /*13d0*/  SEL R5, R22, R5, !P1 ;  /* 0x0000000516057207 */ /* 0x000fe20004800000 */
[----:B--2---:R-:W-:Y:S01]  /*13e0*/  IMAD.HI.U32 R15, R13, R2, RZ ;  /* 0x000000020d0f7227 */ /* 0x004fe200078e00ff */
[----:B------:R-:W-:-:S03]  /*13f0*/  SEL R16, R9, R16, !P2 ;  /* 0x0000001009107207 */ /* 0x000fc60005000000 */
[----:B------:R-:W-:Y:S01]  /*1400*/  IMAD.HI.U32 R6, R14, R2, RZ ;  /* 0x000000020e067227 */ /* 0x000fe200078e00ff */
[----:B------:R-:W-:-:S04]  /*1410*/  @P0 SHF.R.U32.HI R13, RZ, R3, R15 ;  /* 0x00000003ff0d0219 */ /* 0x000fc8000001160f */
[----:B------:R-:W-:Y:S01]  /*1420*/  @P0 SHF.R.U32.HI R14, RZ, R3, R6 ;  /* 0x00000003ff0e0219 */ /* 0x000fe20000011606 */
[----:B------:R-:W-:-:S04]  /*1430*/  IMAD R13, R13, R11, RZ ;  /* 0x0000000b0d0d7224 */ /* 0x000fc800078e02ff */
[----:B------:R-:W-:Y:S01]  /*1440*/  IMAD R6, R14, R11, RZ ;  /* 0x0000000b0e067224 */ /* 0x000fe200078e02ff */
[----:B------:R-:W-:-:S04]  /*1450*/  ISETP.GE.AND P1, PT, R5, R13, PT ;  /* 0x0000000d0500720c */ /* 0x000fc80003f26270 */
[----:B------:R-:W-:Y:S01]  /*1460*/  ISETP.GE.OR P1, PT, R16, R6, P1 ;  /* 0x000000061000720c */ /* 0x000fe20000f26670 */
[----:B------:R-:W-:-:S05]  /*1470*/  IMAD.HI.U32 R6, R5, R2, RZ ;  /* 0x0000000205067227 */ /* 0x000fca00078e00ff */
[----:B------:R-:W-:-:S04]  /*1480*/  SHF.R.U32.HI R6, RZ, R3, R6 ;  /* 0x00000003ff067219 */ /* 0x000fc80000011606 */
[----:B------:R-:W-:-:S03]  /*1490*/  SEL R6, R5, R6, !P0 ;  /* 0x0000000605067207 */ /* 0x000fc60004000000 */
[----:B------:R-:W-:Y:S01]  /*14a0*/  @!P1 IMAD.HI.U32 R7, R16, R2, RZ ;  /* 0x0000000210079227 */ /* 0x000fe200078e00ff */
[----:B------:R-:W-:-:S04]  /*14b0*/  IADD3 R2, PT, PT, -R6, RZ, RZ ;  /* 0x000000ff06027210 */ /* 0x000fc80007ffe1ff */
[----:B------:R-:W-:Y:S01]  /*14c0*/  @!P1 SHF.R.U32.HI R3, RZ, R3, R7 ;  /* 0x00000003ff039219 */ /* 0x000fe20000011607 */
[----:B------:R-:W-:Y:S01]  /*14d0*/  IMAD R2, R11, R2, R5 ;  /* 0x000000020b027224 */ /* 0x000fe200078e0205 */
[----:B------:R-:W-:Y:S02]  /*14e0*/  IADD3 R7, PT, PT, -R5, RZ, RZ ;  /* 0x000000ff05077210 */ /* 0x000fe40007ffe1ff */
[----:B------:R-:W-:-:S03]  /*14f0*/  @!P1 SEL R3, R16, R3, !P0 ;  /* 0x0000000310039207 */ /* 0x000fc60004000000 */
[----:B------:R-:W-:Y:S02]  /*1500*/  IMAD R7, R4, R7, R22 ;  /* 0x0000000704077224 */ /* 0x000fe400078e0216 */
[--C-:B------:R-:W-:Y:S02]  /*1510*/  @!P1 IMAD.IADD R6, R6, 0x1, -R3.reuse ;  /* 0x0000000106069824 */ /* 0x100fe400078e0a03 */
[----:B------:R-:W-:Y:S01]  /*1520*/  @!P1 IMAD R3, R2, R14, R3 ;  /* 0x0000000e02039224 */ /* 0x000fe200078e0203 */
[----:B------:R-:W-:Y:S01]  /*1530*/  IADD3 R2, PT, PT, -R16, RZ, RZ ;  /* 0x000000ff10027210 */ /* 0x000fe20007ffe1ff */
[----:B------:R-:W-:Y:S02]  /*1540*/  @!P1 IMAD R5, R6, R11, R16 ;  /* 0x0000000b06059224 */ /* 0x000fe400078e0210 */
[----:B------:R-:W-:Y:S02]  /*1550*/  @!P1 IMAD.MOV.U32 R16, RZ, RZ, R3 ;  /* 0x000000ffff109224 */ /* 0x000fe400078e0003 */
[----:B------:R-:W-:-:S02]  /*1560*/  IMAD R2, R23, R2, R9 ;  /* 0x0000000217027224 */ /* 0x000fc400078e0209 */
[----:B------:R-:W-:Y:S02]  /*1570*/  IMAD R22, R5, R4, R7 ;  /* 0x0000000405167224 */ /* 0x000fe400078e0207 */
[----:B------:R-:W-:Y:S02]  /*1580*/  IMAD R23, R16, R23, R2 ;  /* 0x0000001710177224 */ /* 0x000fe400078e0202 */
.L_x_19:
[----:B------:R-:W-:Y:S05]  /*1590*/  BRA.U UP3, `(.L_x_20) ;  /* 0x0000000103407547 */ /* 0x000fea000b800000 */
[----:B------:R-:W1:Y:S08]  /*15a0*/  LDC.64 R4, c[0x0][0xb10] ;  /* 0x0002c400ff047b82 */ /* 0x000e700000000a00 */
[----:B------:R-:W2:Y:S08]  /*15b0*/  LDC.64 R2, c[0x0][0xb18] ;  /* 0x0002c600ff027b82 */ /* 0x000eb00000000a00 */
[----:B------:R-:W3:Y:S08]  /*15c0*/  LDC R6, c[0x0][0xb20] ;  /* 0x0002c800ff067b82 */ /* 0x000ef00000000800 */
[----:B------:R-:W4:Y:S01]  /*15d0*/  LDC R7, c[0x0][0xb0c] ;  /* 0x0002c300ff077b82 */ /* 0x000f220000000800 */
[----:B-1----:R-:W-:-:S05]  /*15e0*/  IMAD.HI.U32 R4, R23, R4, RZ ;  /* 0x0000000417047227 */ /* 0x002fca00078e00ff */
[----:B------:R-:W-:Y:S01]  /*15f0*/  SHF.R.U32.HI R4, RZ, R5, R4 ;  /* 0x00000005ff047219 */ /* 0x000fe20000011604 */
[----:B--2---:R-:W-:Y:S01]  /*1600*/  IMAD.HI.U32 R3, R22, R3, RZ ;  /* 0x0000000316037227 */ /* 0x004fe200078e00ff */
[----:B------:R-:W-:-:S04]  /*1610*/  ISETP.NE.AND P0, PT, R2, 0x1, PT ;  /* 0x000000010200780c */ /* 0x000fc80003f05270 */
[----:B---3--:R-:W-:-:S04]  /*1620*/  SHF.R.U32.HI R3, RZ, R6, R3 ;  /* 0x00000006ff037219 */ /* 0x008fc80000011603 */
[----:B------:R-:W-:Y:S02]  /*1630*/  SEL R3, R22, R3, !P0 ;  /* 0x0000000316037207 */ /* 0x000fe40004000000 */
[----:B----4-:R-:W-:-:S04]  /*1640*/  ISETP.NE.AND P1, PT, R7, 0x1, PT ;  /* 0x000000010700780c */ /* 0x010fc80003f25270 */
[----:B------:R-:W-:-:S05]  /*1650*/  SEL R5, R23, R4, !P1 ;  /* 0x0000000417057207 */ /* 0x000fca0004800000 */
[----:B------:R-:W-:Y:S02]  /*1660*/  IMAD.IADD R4, R3, 0x1, -R5 ;  /* 0x0000000103047824 */ /* 0x000fe400078e0a05 */
[----:B------:R-:W-:Y:S02]  /*1670*/  IMAD.IADD R3, R5, 0x1, -R3 ;  /* 0x0000000105037824 */ /* 0x000fe400078e0a03 */
[----:B------:R-:W-:Y:S02]  /*1680*/  IMAD R23, R4, R7, R23 ;  /* 0x0000000704177224 */ /* 0x000fe400078e0217 */
[----:B------:R-:W-:Y:S02]  /*1690*/  IMAD R22, R3, R2, R22 ;  /* 0x0000000203167224 */ /* 0x000fe400078e0216 */
.L_x_20:
[----:B------:R-:W-:Y:S05]  /*16a0*/  BRA.U !UP1, `(.L_x_21) ;  /* 0x00000001090c7547 */ /* 0x000fea000b800000 */
[----:B------:R-:W-:Y:S01]  /*16b0*/  UCGABAR_WAIT ;  /* 0x0000000000007dc7 */ /* 0x000fe20008000000 */
[----:B------:R-:W-:Y:S01]  /*16c0*/  CCTL.IVALL ;  /* 0x00000000ff00798f */ /* 0x000fe20002000000 */
[----:B------:R-:W-:Y:S05]  /*16d0*/  BRA `(.L_x_22) ;  /* 0x0000000000047947 */ /* 0x000fea0003800000 */
.L_x_21:
[----:B------:R-:W-:Y:S06]  /*16e0*/  BAR.SYNC.DEFER_BLOCKING 0x0 ;  /* 0x0000000000007b1d */ /* 0x000fec0000010000 */
.L_x_22:
[----:B------:R-:W-:Y:S05]  /*16f0*/  BRA.U UP2, `(.L_x_23) ;  /* 0x0000001902607547 */ /* 0x000fea000b800000 */
[----:B------:R-:W1:Y:S01]  /*1700*/  LDCU UR4, c[0x0][0x38c] ;  /* 0x00007180ff0477ac */ /* 0x000e620008000800 */
[----:B------:R-:W2:Y:S01]  /*1710*/  LDC R8, c[0x0][0x370] ;  /* 0x0000dc00ff087b82 */ /* 0x000ea20000000800 */
[C---:B------:R-:W-:Y:S02]  /*1720*/  IMAD.SHL.U32 R17, R9.reuse, 0x80, RZ ;  /* 0x0000008009117824 */ /* 0x040fe400078e00ff */
[----:B------:R-:W-:Y:S01]  /*1730*/  HFMA2 R15, -RZ, RZ, 0, 5.9604644775390625e-08 ;  /* 0x00000001ff0f7431 */ /* 0x000fe200000001ff */
[----:B------:R-:W-:Y:S01]  /*1740*/  UISETP.NE.AND UP1, UPT, UR10, URZ, UPT ;  /* 0x000000ff0a00728c */ /* 0x000fe2000bf25270 */
[----:B------:R-:W-:Y:S01]  /*1750*/  ISETP.NE.AND P4, PT, R10, RZ, P5 ;  /* 0x000000ff0a00720c */ /* 0x000fe20002f85270 */
[----:B------:R-:W-:Y:S01]  /*1760*/  IMAD.SHL.U32 R16, R9, 0x40, RZ ;  /* 0x0000004009107824 */ /* 0x000fe200078e00ff */
[----:B------:R-:W-:Y:S01]  /*1770*/  CS2R R12, SRZ ;  /* 0x00000000000c7805 */ /* 0x000fe2000001ff00 */
[----:B------:R-:W-:Y:S01]  /*1780*/  IMAD.MOV.U32 R14, RZ, RZ, RZ ;  /* 0x000000ffff0e7224 */ /* 0x000fe200078e00ff */
[----:B------:R-:W3:Y:S01]  /*1790*/  LDC R0, c[0x0][0x374] ;  /* 0x0000dd00ff007b82 */ /* 0x000ee20000000800 */
[----:B------:R-:W-:Y:S01]  /*17a0*/  MOV R11, 0x1 ;  /* 0x00000001000b7802 */ /* 0x000fe20000000f00 */
[----:B------:R-:W4:Y:S01]  /*17b0*/  LDCU.64 UR14, c[0x0][0x348] ;  /* 0x00006900ff0e77ac */ /* 0x000f220008000a00 */
[----:B------:R-:W-:Y:S01]  /*17c0*/  LOP3.LUT R17, R17, 0x80, RZ, 0xc0, !PT ;  /* 0x0000008011117812 */ /* 0x000fe200078ec0ff */
[----:B------:R-:W-:Y:S01]  /*17d0*/  USEL UR22, UR6, 0x2, UP1 ;  /* 0x0000000206167887 */ /* 0x000fe20008800000 */
[----:B------:R-:W-:Y:S01]  /*17e0*/  UMOV UR23, URZ ;  /* 0x000000ff00177c82 */ /* 0x000fe20008000000 */
[----:B-1----:R-:W-:-:S04]  /*17f0*/  UIADD3 UR5, UPT, UPT, UR4, 0x3f, URZ ;  /* 0x0000003f04057890 */ /* 0x002fc8000fffe0ff */
[----:B------:R-:W-:-:S04]  /*1800*/  USHF.R.S32.HI UR7, URZ, 0x1f, UR5 ;  /* 0x0000001fff077899 */ /* 0x000fc80008011405 */
[----:B------:R-:W-:Y:S02]  /*1810*/  ULEA.HI UR7, UR7, UR5, URZ, 0x6 ;  /* 0x0000000507077291 */ /* 0x000fe4000f8f30ff */
[----:B------:R-:W-:Y:S02]  /*1820*/  UIADD3 UR5, UPT, UPT, UR4, -0x1, URZ ;  /* 0xffffffff04057890 */ /* 0x000fe4000fffe0ff */
[----:B------:R-:W-:Y:S02]  /*1830*/  USHF.R.S32.HI UR7, URZ, 0x6, UR7 ;  /* 0x00000006ff077899 */ /* 0x000fe40008011407 */
[----:B------:R-:W-:Y:S02]  /*1840*/  UISETP.GE.U32.AND UP2, UPT, UR5, -0x7f, UPT ;  /* 0xffffff810500788c */ /* 0x000fe4000bf46070 */
[----:B------:R-:W-:Y:S02]  /*1850*/  UISETP.LT.U32.AND UP0, UPT, UR7, 0x10, UPT ;  /* 0x000000100700788c */ /* 0x000fe4000bf01070 */
[----:B------:R-:W-:-:S02]  /*1860*/  UIADD3 UR4, UPT, UPT, UR4, 0x7e, URZ ;  /* 0x0000007e04047890 */ /* 0x000fc4000fffe0ff */
[----:B------:R-:W-:-:S04]  /*1870*/  USEL UR5, UR7, 0x10, UP0 ;  /* 0x0000001007057887 */ /* 0x000fc80008000000 */
[----:B------:R-:W-:Y:S02]  /*1880*/  UIADD3 UR21, UPT, UPT, UR5, -0x1, URZ ;  /* 0xffffffff05157890 */ /* 0x000fe4000fffe0ff */
[----:B------:R-:W-:Y:S02]  /*1890*/  @UP2 UIADD3 UR21, UPT, UPT, UR5, URZ, URZ ;  /* 0x000000ff05152290 */ /* 0x000fe4000fffe0ff */
[----:B------:R-:W-:Y:S02]  /*18a0*/  UIADD3 UR24, UPT, UPT, UR7, -UR5, URZ ;  /* 0x8000000507187290 */ /* 0x000fe4000fffe0ff */
[----:B------:R-:W-:Y:S02]  /*18b0*/  UIADD3 UR13, UPT, UPT, UR21, 0x1, URZ ;  /* 0x00000001150d7890 */ /* 0x000fe4000fffe0ff */
[----:B--2-4-:R-:W-:-:S12]  /*18c0*/  UIADD3 UR21, UPT, UPT, -UR21, URZ, URZ ;  /* 0x000000ff15157290 */ /* 0x014fd8000fffe1ff */
.L_x_43:
[----:B------:R-:W-:Y:S01]  /*18d0*/  UISETP.NE.AND UP0, UPT, UR37, URZ, UPT ;  /* 0x000000ff2500728c */ /* 0x000fe2000bf05270 */
[----:B------:R-:W1:Y:S08]  /*18e0*/  S2UR UR37, SR_CgaCtaId ;  /* 0x00000000002579c3 */ /* 0x000e700000008800 */
[----:B------:R-:W-:Y:S05]  /*18f0*/  BRA.U UP0, `(.L_x_24) ;  /* 0x0000000100347547 */ /* 0x000fea000b800000 */
[----:B------:R-:W2:Y:S01]  /*1900*/  S2R R2, SR_CgaCtaId ;  /* 0x0000000000027919 */ /* 0x000ea20000008800 */
[----:B------:R-:W-:-:S04]  /*1910*/  MOV R3, 0x400 ;  /* 0x0000040000037802 */ /* 0x000fc80000000f00 */
[----:B--2---:R-:W-:Y:S02]  /*1920*/  LEA R2, R2, R3, 0x18 ;  /* 0x0000000302027211 */ /* 0x004fe400078ec0ff */
[----:B------:R-:W-:-:S03]  /*1930*/  SHF.L.U32 R3, R11, 0x1f, RZ ;  /* 0x0000001f0b037819 */ /* 0x000fc600000006ff */
[----:B------:R-:W-:-:S04]  /*1940*/  IMAD R2, R12, 0x8, R2 ;  /* 0x000000080c027824 */ /* 0x000fc800078e0202 */
[----:B------:R-:W2:Y:S02]  /*1950*/  SYNCS.PHASECHK.TRANS64.TRYWAIT P0, [R2+URZ+0x1c0], R3 ;  /* 0x0001c003020075a7 */ /* 0x000ea400080011ff */
[----:B--2---:R-:W-:Y:S05]  /*1960*/  @!P0 BRA `(.L_x_25) ;  /* 0x0000009400108947 */ /* 0x004fea0003800000 */
.L_x_237:
[----:B------:R-:W-:Y:S01]  /*1970*/  VIADD R12, R12, 0x1 ;  /* 0x000000010c0c7836 */ /* 0x000fe20000000000 */
[----:B------:R2:W-:Y:S04]  /*1980*/  SYNCS.ARRIVE.TRANS64.A1T0 RZ, [R2+URZ+0x1b0], RZ ;  /* 0x0001b0ff02ff79a7 */ /* 0x0005e800081000ff */
[----:B------:R-:W-:-:S04]  /*1990*/  ISETP.NE.AND P0, PT, R12, 0x2, PT ;  /* 0x000000020c00780c */ /* 0x000fc80003f05270 */
[----:B------:R-:W-:Y:S02]  /*19a0*/  SEL R12, R12, RZ, P0 ;  /* 0x000000ff0c0c7207 */ /* 0x000fe40000000000 */
[----:B--2---:R-:W-:-:S04]  /*19b0*/  SEL R2, RZ, 0x1, P0 ;  /* 0x00000001ff027807 */ /* 0x004fc80000000000 */
[----:B------:R-:W-:-:S07]  /*19c0*/  LOP3.LUT R11, R11, R2, RZ, 0x3c, !PT ;  /* 0x000000020b0b7212 */ /* 0x000fce00078e3cff */
.L_x_24:
[----:B------:R-:W-:Y:S01]  /*19d0*/  UMOV UR6, 0x400 ;  /* 0x0000040000067882 */ /* 0x000fe20000000000 */
[----:B------:R-:W-:Y:S01]  /*19e0*/  SHF.L.U32 R2, R15, 0x1f, RZ ;  /* 0x0000001f0f027819 */ /* 0x000fe200000006ff */
[----:B-1----:R-:W-:Y:S01]  /*19f0*/  ULEA UR6, UR37, UR6, 0x18 ;  /* 0x0000000625067291 */ /* 0x002fe2000f8ec0ff */
[----:B------:R-:W-:Y:S01]  /*1a00*/  R2UR UR35, R16 ;  /* 0x00000000102372ca */ /* 0x000fe200000e0000 */
[----:B------:R-:W-:Y:S01]  /*1a10*/  UISETP.GE.U32.AND UP0, UPT, UR4, 0x7f, UPT ;  /* 0x0000007f0400788c */ /* 0x000fe2000bf06070 */
[----:B------:R-:W-:Y:S01]  /*1a20*/  R2UR UR11, R17 ;  /* 0x00000000110b72ca */ /* 0x000fe200000e0000 */
[----:B------:R-:W-:Y:S01]  /*1a30*/  ULEA UR8, UR23, UR6, 0x3 ;  /* 0x0000000617087291 */ /* 0x000fe2000f8e18ff */
[----:B------:R-:W-:-:S08]  /*1a40*/  UMOV UR25, URZ ;  /* 0x000000ff00197c82 */ /* 0x000fd00008000000 */
[----:B------:R1:W2:Y:S01]  /*1a50*/  SYNCS.PHASECHK.TRANS64.TRYWAIT P0, [UR8+0x80], R2 ;  /* 0x00008002ff0075a7 */ /* 0x0002a20008001108 */
[----:B------:R-:W-:-:S13]  /*1a60*/  R2UR UR8, R22 ;  /* 0x00000000160872ca */ /* 0x000fda00000e0000 */
[----:B------:R-:W-:Y:S01]  /*1a70*/  ULEA UR11, UR8, UR11, 0x8 ;  /* 0x0000000b080b7291 */ /* 0x000fe2000f8e40ff */
[----:B-1----:R-:W-:-:S05]  /*1a80*/  LEA.HI R2, R23, R23, RZ, 0x1 ;  /* 0x0000001717027211 */ /* 0x002fca00078f08ff */
[----:B------:R-:W-:-:S05]  /*1a90*/  IMAD.SHL.U32 R2, R2, 0x40, RZ ;  /* 0x0000004002027824 */ /* 0x000fca00078e00ff */
[----:B------:R-:W-:-:S04]  /*1aa0*/  LOP3.LUT R2, R2, 0xffffff80, RZ, 0xc0, !PT ;  /* 0xffffff8002027812 */ /* 0x000fc800078ec0ff */
[----:B------:R-:W-:-:S13]  /*1ab0*/  R2UR UR9, R2 ;  /* 0x00000000020972ca */ /* 0x000fda00000e0000 */
[----:B------:R-:W-:Y:S01]  /*1ac0*/  ULOP3.LUT UR35, UR9, 0x40, UR35, 0xf8, !UPT ;  /* 0x0000004009237892 */ /* 0x000fe2000f8ef823 */
[----:B------:R-:W-:Y:S11]  /*1ad0*/  BRA.U !UP0, `(.L_x_26) ;  /* 0x0000000108c07547 */ /* 0x000ff6000b800000 */
[----:B------:R-:W-:Y:S01]  /*1ae0*/  UMOV UR16, UR21 ;  /* 0x0000001500107c82 */ /* 0x000fe20008000000 */
[----:B------:R-:W-:Y:S01]  /*1af0*/  UMOV UR17, UR23 ;  /* 0x0000001700117c82 */ /* 0x000fe20008000000 */
[----:B------:R-:W-:-:S05]  /*1b00*/  UMOV UR34, URZ ;  /* 0x000000ff00227c82 */ /* 0x000fca0008000000 */
.L_x_32:
[----:B------:R-:W-:Y:S01]  /*1b10*/  ULEA UR33, UR17, UR6, 0x3 ;  /* 0x0000000611217291 */ /* 0x000fe2000f8e18ff */
[----:B------:R-:W-:Y:S01]  /*1b20*/  @P5 MOV R3, 0x6000 ;  /* 0x0000600000035802 */ /* 0x000fe20000000f00 */
[----:B-12-4-:R-:W-:Y:S10]  /*1b30*/  @P0 BRA `(.L_x_27) ;  /* 0x00000000000c0947 */ /* 0x016ff40003800000 */
[----:B------:R-:W-:-:S04]  /*1b40*/  SHF.L.U32 R4, R15, 0x1f, RZ ;  /* 0x0000001f0f047819 */ /* 0x000fc800000006ff */
[----:B------:R-:W1:Y:S02]  /*1b50*/  SYNCS.PHASECHK.TRANS64.TRYWAIT P0, [UR33+0x80], R4 ;  /* 0x00008004ff0075a7 */ /* 0x000e640008001121 */
[----:B-1----:R-:W-:Y:S05]  /*1b60*/  @!P0 BRA `(.L_x_28) ;  /* 0x0000009000a48947 */ /* 0x002fea0003800000 */
.L_x_27:
[----:B------:R2:W-:Y:S01]  /*1b70*/  @P5 SYNCS.ARRIVE.TRANS64 RZ, [UR33], R3 ;  /* 0x00000003ffff59a7 */ /* 0x0005e20008000021 */
[----:B------:R-:W-:Y:S02]  /*1b80*/  ULOP3.LUT UR8, UR22, 0x2, URZ, 0xfc, !UPT ;  /* 0x0000000216087892 */ /* 0x000fe4000f8efcff */
[----:B------:R-:W-:Y:S02]  /*1b90*/  UIADD3 UR16, UPT, UPT, UR16, 0x1, URZ ;  /* 0x0000000110107890 */ /* 0x000fe4000fffe0ff */
[----:B------:R-:W-:Y:S02]  /*1ba0*/  UISETP.NE.AND UP0, UPT, UR8, 0x2, UPT ;  /* 0x000000020800788c */ /* 0x000fe4000bf05270 */
[----:B------:R-:W-:-:S07]  /*1bb0*/  UISETP.NE.AND UP2, UPT, UR16, 0x1, UPT ;  /* 0x000000011000788c */ /* 0x000fce000bf45270 */
[----:B------:R-:W-:Y:S05]  /*1bc0*/  BRA.U UP0, `(.L_x_29) ;  /* 0x0000000100047547 */ /* 0x000fea000b800000 */
[----:B------:R-:W-:Y:S05]  /*1bd0*/  BPT.TRAP 0x1 ;  /* 0x000000040000795c */ /* 0x000fea0000300000 */
.L_x_29:
[----:B------:R-:W-:Y:S04]  /*1be0*/  BSSY.RECONVERGENT B0, `(.L_x_30) ;  /* 0x0000003000007945 */ /* 0x000fe80003800200 */
[----:B------:R-:W-:Y:S05]  /*1bf0*/  @!P4 BRA `(.L_x_31) ;  /* 0x000000000004c947 */ /* 0x000fea0003800000 */
[----:B------:R-:W-:Y:S05]  /*1c00*/  BPT.TRAP 0x1 ;  /* 0x000000040000795c */ /* 0x000fea0000300000 */
.L_x_31:
[----:B------:R-:W-:Y:S05]  /*1c10*/  BSYNC.RECONVERGENT B0 ;  /* 0x0000000000007941 */ /* 0x000fea0003800200 */
.L_x_30:
[----:B------:R-:W-:Y:S02]  /*1c20*/  UIADD3 UR23, UPT, UPT, UR17, 0x1, URZ ;  /* 0x0000000111177890 */ /* 0x000fe4000fffe0ff */
[----:B------:R-:W-:Y:S02]  /*1c30*/  ULEA UR32, UR17, UR6, 0xc ;  /* 0x0000000611207291 */ /* 0x000fe4000f8e60ff */
[----:B------:R-:W-:Y:S02]  /*1c40*/  UISETP.NE.AND UP0, UPT, UR23, 0x10, UPT ;  /* 0x000000101700788c */ /* 0x000fe4000bf05270 */
[----:B------:R-:W-:Y:S02]  /*1c50*/  UIADD3 UR28, UP1, UPT, UR14, 0x80, URZ ;  /* 0x000000800e1c7890 */ /* 0x000fe4000ff3e0ff */
[----:B------:R-:W-:Y:S02]  /*1c60*/  USEL UR9, URZ, 0x1, UP0 ;  /* 0x00000001ff097887 */ /* 0x000fe40008000000 */
[----:B------:R-:W-:-:S02]  /*1c70*/  USEL UR23, UR23, URZ, UP0 ;  /* 0x000000ff17177287 */ /* 0x000fc40008000000 */
[----:B------:R-:W-:Y:S02]  /*1c80*/  UIADD3 UR26, UP0, UPT, UR14, 0x180, URZ ;  /* 0x000001800e1a7890 */ /* 0x000fe4000ff1e0ff */
[----:B------:R-:W-:Y:S01]  /*1c90*/  ULEA UR8, UR23, UR6, 0x3 ;  /* 0x0000000617087291 */ /* 0x000fe2000f8e18ff */
[----:B------:R-:W-:Y:S01]  /*1ca0*/  LOP3.LUT R15, R15, UR9, RZ, 0x3c, !PT ;  /* 0x000000090f0f7c12 */ /* 0x000fe2000f8e3cff */
[----:B------:R-:W-:Y:S02]  /*1cb0*/  ULOP3.LUT UR33, UR33, 0xfefffff8, URZ, 0xc0, !UPT ;  /* 0xfefffff821217892 */ /* 0x000fe4000f8ec0ff */
[----:B------:R-:W-:Y:S01]  /*1cc0*/  UIADD3.X UR29, UPT, UPT, URZ, UR15, URZ, UP1, !UPT ;  /* 0x0000000fff1d7290 */ /* 0x000fe20008ffe4ff */
[----:B-1----:R-:W-:Y:S01]  /*1cd0*/  SHF.L.U32 R2, R15, 0x1f, RZ ;  /* 0x0000001f0f027819 */ /* 0x002fe200000006ff */
[----:B------:R-:W-:Y:S02]  /*1ce0*/  UIADD3 UR32, UPT, UPT, UR32, 0x6400, URZ ;  /* 0x0000640020207890 */ /* 0x000fe4000fffe0ff */
[----:B------:R-:W-:Y:S01]  /*1cf0*/  UIADD3.X UR27, UPT, UPT, URZ, UR15, URZ, UP0, !UPT ;  /* 0x0000000fff1b7290 */ /* 0x000fe200087fe4ff */
[----:B------:R1:W4:Y:S01]  /*1d00*/  SYNCS.PHASECHK.TRANS64.TRYWAIT P0, [UR8+0x80], R2 ;  /* 0x00008002ff0075a7 */ /* 0x0003220008001108 */
[----:B------:R-:W-:Y:S01]  /*1d10*/  ULEA UR8, UR17, UR6, 0xd ;  /* 0x0000000611087291 */ /* 0x000fe2000f8e68ff */
[----:B------:R-:W-:Y:S01]  /*1d20*/  UMOV UR18, 0x0 ;  /* 0x0000000000127882 */ /* 0x000fe20000000000 */
[----:B------:R-:W-:-:S02]  /*1d30*/  UMOV UR19, 0x10000000 ;  /* 0x1000000000137882 */ /* 0x000fc40000000000 */
[----:B------:R-:W-:Y:S01]  /*1d40*/  UIADD3 UR8, UPT, UPT, UR8, 0x16400, URZ ;  /* 0x0001640008087890 */ /* 0x000fe2000fffe0ff */
[----:B------:R2:W-:Y:S01]  /*1d50*/  UTMALDG.3D.2CTA [UR32], [UR28], desc[UR18] ;  /* 0x000012201c0075b4 */ /* 0x0005e20008211000 */
[----:B------:R-:W-:Y:S01]  /*1d60*/  UMOV UR10, UR34 ;  /* 0x00000022000a7c82 */ /* 0x000fe20008000000 */
[----:B------:R-:W-:Y:S01]  /*1d70*/  UMOV UR12, UR36 ;  /* 0x00000024000c7c82 */ /* 0x000fe20008000000 */
[----:B------:R-:W-:Y:S01]  /*1d80*/  UMOV UR9, UR33 ;  /* 0x0000002100097c82 */ /* 0x000fe20008000000 */
[----:B------:R-:W-:Y:S01]  /*1d90*/  UMOV UR25, UR13 ;  /* 0x0000000d00197c82 */ /* 0x000fe20008000000 */
[----:B------:R-:W-:-:S03]  /*1da0*/  UMOV UR17, UR23 ;  /* 0x0000001700117c82 */ /* 0x000fc60008000000 */
[----:B------:R1:W-:Y:S01]  /*1db0*/  UTMALDG.3D.2CTA [UR8], [UR26], desc[UR18] ;  /* 0x000012081a0075b4 */ /* 0x0003e20008211000 */
[----:B--2---:R-:W-:Y:S01]  /*1dc0*/  UIADD3 UR34, UPT, UPT, UR34, 0x40, URZ ;  /* 0x0000004022227890 */ /* 0x004fe2000fffe0ff */
[----:B------:R-:W-:Y:S11]  /*1dd0*/  BRA.U UP2, `(.L_x_32) ;  /* 0xfffffffd024c7547 */ /* 0x000ff6000b83ffff */
.L_x_26:
[----:B--2-4-:R-:W-:Y:S01]  /*1de0*/  PLOP3.LUT P0, PT, PT, PT, UP5, 0x80, 0x8 ;  /* 0x000000000008781c */ /* 0x014fe20003f0f058 */
[----:B-1----:R-:W-:Y:S01]  /*1df0*/  ULEA UR8, UR23, UR6, 0x3 ;  /* 0x0000000617087291 */ /* 0x002fe2000f8e18ff */
[----:B------:R-:W-:Y:S01]  /*1e00*/  SHF.L.U32 R2, R15, 0x1f, RZ ;  /* 0x0000001f0f027819 */ /* 0x000fe200000006ff */
[----:B------:R-:W-:-:S10]  /*1e10*/  UISETP.GT.AND UP0, UPT, UR7, UR5, UPT ;  /* 0x000000050700728c */ /* 0x000fd4000bf04270 */
[----:B------:R-:W-:Y:S01]  /*1e20*/  @!P0 SYNCS.ARRIVE.TRANS64.A1T0 RZ, [UR6+0x148], RZ ;  /* 0x000148ffffff89a7 */ /* 0x000fe20008100006 */
[----:B------:R1:W2:Y:S01]  /*1e30*/  SYNCS.PHASECHK.TRANS64.TRYWAIT P0, [UR8+0x80], R2 ;  /* 0x00008002ff0075a7 */ /* 0x0002a20008001108 */
[----:B------:R-:W-:Y:S05]  /*1e40*/  BRA.U !UP0, `(.L_x_33) ;  /* 0x0000000108c07547 */ /* 0x000fea000b800000 */
[----:B------:R-:W-:Y:S01]  /*1e50*/  UIADD3 UR26, UPT, UPT, UR24, UR25, URZ ;  /* 0x00000019181a7290 */ /* 0x000fe2000fffe0ff */
[----:B------:R-:W-:-:S11]  /*1e60*/  UMOV UR27, UR23 ;  /* 0x00000017001b7c82 */ /* 0x000fd60008000000 */
.L_x_39:
[----:B------:R-:W-:Y:S01]  /*1e70*/  ULEA UR17, UR27, UR6, 0x3 ;  /* 0x000000061b117291 */ /* 0x000fe2000f8e18ff */
[----:B--2---:R-:W-:Y:S01]  /*1e80*/  @P5 MOV R3, 0x6000 ;  /* 0x0000600000035802 */ /* 0x004fe20000000f00 */
[----:B-12---:R-:W-:Y:S10]  /*1e90*/  @P0 BRA `(.L_x_34) ;  /* 0x00000000000c0947 */ /* 0x006ff40003800000 */
[----:B------:R-:W-:-:S04]  /*1ea0*/  SHF.L.U32 R4, R15, 0x1f, RZ ;  /* 0x0000001f0f047819 */ /* 0x000fc800000006ff */
[----:B------:R-:W2:Y:S02]  /*1eb0*/  SYNCS.PHASECHK.TRANS64.TRYWAIT P0, [UR17+0x80], R4 ;  /* 0x00008004ff0075a7 */ /* 0x000ea40008001111 */
[----:B--2---:R-:W-:Y:S05]  /*1ec0*/  @!P0 BRA `(.L_x_35) ;  /* 0x0000008c00e48947 */ /* 0x004fea0003800000 */
.L_x_34:
[----:B------:R2:W-:Y:S01]  /*1ed0*/  @P5 SYNCS.ARRIVE.TRANS64 RZ, [UR17], R3 ;  /* 0x00000003ffff59a7 */ /* 0x0005e20008000011 */
[----:B------:R-:W-:-:S04]  /*1ee0*/  ULOP3.LUT UR8, UR22, 0x2, URZ, 0xfc, !UPT ;  /* 0x0000000216087892 */ /* 0x000fc8000f8efcff */
[----:B------:R-:W-:-:S09]  /*1ef0*/  UISETP.NE.AND UP0, UPT, UR8, 0x2, UPT ;  /* 0x000000020800788c */ /* 0x000fd2000bf05270 */
[----:B------:R-:W-:Y:S05]  /*1f00*/  BRA.U UP0, `(.L_x_36) ;  /* 0x0000000100047547 */ /* 0x000fea000b800000 */
[----:B------:R-:W-:Y:S05]  /*1f10*/  BPT.TRAP 0x1 ;  /* 0x000000040000795c */ /* 0x000fea0000300000 */
.L_x_36:
[----:B------:R-:W-:Y:S04]  /*1f20*/  BSSY.RECONVERGENT B0, `(.L_x_37) ;  /* 0x0000003000007945 */ /* 0x000fe80003800200 */
[----:B------:R-:W-:Y:S05]  /*1f30*/  @!P4 BRA `(.L_x_38) ;  /* 0x000000000004c947 */ /* 0x000fea0003800000 */
[----:B------:R-:W-:Y:S05]  /*1f40*/  BPT.TRAP 0x1 ;  /* 0x000000040000795c */ /* 0x000fea0000300000 */
.L_x_38:
[----:B------:R-:W-:Y:S05]  /*1f50*/  BSYNC.RECONVERGENT B0 ;  /* 0x0000000000007941 */ /* 0x000fea0003800200 */
.L_x_37:
        /* <DEDUP_REMOVED lines=9> */
[----:B------:R-:W-:Y:S02]  /*1ff0*/  USHF.L.U32 UR18, UR25, 0x6, URZ ;  /* 0x0000000619127899 */ /* 0x000fe400080006ff */
[----:B------:R-:W-:Y:S01]  /*2000*/  ULOP3.LUT UR17, UR17, 0xfefffff8, URZ, 0xc0, !UPT ;  /* 0xfefffff811117892 */ /* 0x000fe2000f8ec0ff */
[----:B-1----:R-:W-:Y:S01]  /*2010*/  SHF.L.U32 R2, R15, 0x1f, RZ ;  /* 0x0000001f0f027819 */ /* 0x002fe200000006ff */
[----:B------:R-:W-:Y:S02]  /*2020*/  UIADD3 UR16, UPT, UPT, UR16, 0x6400, URZ ;  /* 0x0000640010107890 */ /* 0x000fe4000fffe0ff */
[----:B------:R-:W-:Y:S01]  /*2030*/  UIADD3.X UR33, UPT, UPT, URZ, UR15, URZ, UP1, !UPT ;  /* 0x0000000fff217290 */ /* 0x000fe20008ffe4ff */
[----:B------:R4:W1:Y:S01]  /*2040*/  SYNCS.PHASECHK.TRANS64.TRYWAIT P0, [UR8+0x80], R2 ;  /* 0x00008002ff0075a7 */ /* 0x0008620008001108 */
[----:B------:R-:W-:-:S02]  /*2050*/  ULEA UR8, UR27, UR6, 0xd ;  /* 0x000000061b087291 */ /* 0x000fc4000f8e68ff */
[----:B------:R-:W-:Y:S02]  /*2060*/  UIADD3.X UR31, UPT, UPT, URZ, UR15, URZ, UP0, !UPT ;  /* 0x0000000fff1f7290 */ /* 0x000fe400087fe4ff */
[----:B------:R-:W-:Y:S01]  /*2070*/  UIADD3 UR8, UPT, UPT, UR8, 0x16400, URZ ;  /* 0x0001640008087890 */ /* 0x000fe2000fffe0ff */
[----:B------:R-:W-:Y:S01]  /*2080*/  UMOV UR28, 0x0 ;  /* 0x00000000001c7882 */ /* 0x000fe20000000000 */
[----:B------:R-:W-:Y:S01]  /*2090*/  UMOV UR29, 0x10000000 ;  /* 0x10000000001d7882 */ /* 0x000fe20000000000 */
[----:B------:R-:W-:Y:S01]  /*20a0*/  UMOV UR19, UR35 ;  /* 0x0000002300137c82 */ /* 0x000fe20008000000 */
[----:B------:R-:W-:Y:S01]  /*20b0*/  UMOV UR20, UR36 ;  /* 0x0000002400147c82 */ /* 0x000fe20008000000 */
[----:B------:R-:W-:Y:S01]  /*20c0*/  UMOV UR12, UR36 ;  /* 0x00000024000c7c82 */ /* 0x000fe20008000000 */
[----:B------:R-:W-:Y:S01]  /*20d0*/  UMOV UR9, UR17 ;  /* 0x0000001100097c82 */ /* 0x000fe20008000000 */
[----:B------:R-:W-:Y:S01]  /*20e0*/  UMOV UR10, UR18 ;  /* 0x00000012000a7c82 */ /* 0x000fe20008000000 */
[----:B------:R4:W-:Y:S01]  /*20f0*/  UTMALDG.3D.2CTA [UR16], [UR32], desc[UR28] ;  /* 0x00001c10200075b4 */ /* 0x0009e20008211000 */
[----:B------:R-:W-:Y:S01]  /*2100*/  UIADD3 UR25, UPT, UPT, UR25, 0x1, URZ ;  /* 0x0000000119197890 */ /* 0x000fe2000fffe0ff */
[----:B------:R-:W-:-:S03]  /*2110*/  UMOV UR27, UR23 ;  /* 0x00000017001b7c82 */ /* 0x000fc60008000000 */
[----:B------:R-:W-:Y:S01]  /*2120*/  UISETP.NE.AND UP0, UPT, UR25, UR26, UPT ;  /* 0x0000001a1900728c */ /* 0x000fe2000bf05270 */
[----:B------:R4:W-:Y:S08]  /*2130*/  UTMALDG.3D.2CTA [UR8], [UR30], desc[UR28] ;  /* 0x00001c081e0075b4 */ /* 0x0009f00008211000 */
[----:B----4-:R-:W-:Y:S05]  /*2140*/  BRA.U UP0, `(.L_x_39) ;  /* 0xfffffffd00487547 */ /* 0x010fea000b83ffff */
.L_x_33:
[C---:B-1----:R-:W-:Y:S01]  /*2150*/  LEA R2, R14.reuse, UR6, 0x3 ;  /* 0x000000060e027c11 */ /* 0x042fe2000f8e18ff */
[----:B------:R-:W-:Y:S01]  /*2160*/  NOP ;  /* 0x0000000000007918 */ /* 0x000fe20000000000 */
[----:B--2---:R-:W-:Y:S02]  /*2170*/  SHF.L.U32 R3, R13, 0x1f, RZ ;  /* 0x0000001f0d037819 */ /* 0x004fe400000006ff */
[----:B------:R-:W-:Y:S02]  /*2180*/  LEA R4, R14, UR6, 0x4 ;  /* 0x000000060e047c11 */ /* 0x000fe4000f8e20ff */
[----:B------:R-:W1:Y:S02]  /*2190*/  SYNCS.PHASECHK.TRANS64.TRYWAIT P0, [R2+URZ+0x150], R3 ;  /* 0x00015003020075a7 */ /* 0x000e6400080011ff */
[----:B-1----:R-:W-:Y:S05]  /*21a0*/  @!P0 BRA `(.L_x_40) ;  /* 0x0000008c00448947 */ /* 0x002fea0003800000 */
.L_x_240:
[----:B------:R-:W2:Y:S01]  /*21b0*/  LDS.128 R4, [R4+0x1e0] ;  /* 0x0001e00004047984 */ /* 0x000ea20000000c00 */
[----:B------:R-:W-:Y:S01]  /*21c0*/  ISETP.GE.AND P0, PT, R65, 0x1, PT ;  /* 0x000000014100780c */ /* 0x000fe20003f06270 */
[----:B-1----:R-:W-:Y:S01]  /*21d0*/  VIADD R2, R2, 0x160 ;  /* 0x0000016002027836 */ /* 0x002fe20000000000 */
[----:B------:R-:W-:Y:S01]  /*21e0*/  @!PT LDS RZ, [RZ] ;  /* 0x00000000fffff984 */ /* 0x000fe20000000800 */
[----:B------:R-:W-:Y:S01]  /*21f0*/  @!PT LDS RZ, [RZ] ;  /* 0x00000000fffff984 */ /* 0x000fe20000000800 */
[----:B------:R-:W-:Y:S01]  /*2200*/  @!PT LDS RZ, [RZ] ;  /* 0x00000000fffff984 */ /* 0x000fe20000000800 */
[----:B------:R-:W-:Y:S01]  /*2210*/  @!PT LDS RZ, [RZ] ;  /* 0x00000000fffff984 */ /* 0x000fe20000000800 */
[----:B------:R1:W-:Y:S06]  /*2220*/  MEMBAR.ALL.CTA ;  /* 0x0000000000007992 */ /* 0x0003ec0000008000 */
[----:B-1----:R-:W1:Y:S01]  /*2230*/  FENCE.VIEW.ASYNC.S ;  /* 0x00000000000073c6 */ /* 0x002e620000000000 */
[----:B------:R-:W-:-:S04]  /*2240*/  PRMT R2, RZ, 0x654, R2 ;  /* 0x00000654ff027816 */ /* 0x000fc80000000002 */
[----:B-1----:R1:W-:Y:S01]  /*2250*/  SYNCS.ARRIVE.TRANS64.RED.A1T0 RZ, [R2+URZ], RZ ;  /* 0x000000ff02ff79a7 */ /* 0x0023e200081004ff */
[----:B--2---:R-:W-:-:S13]  /*2260*/  LOP3.LUT P2, RZ, R6, 0x1, RZ, 0xc0, !PT ;  /* 0x0000000106ff7812 */ /* 0x004fda000784c0ff */
[----:B------:R-:W-:Y:S01]  /*2270*/  @P2 SHF.R.U32.HI R3, RZ, 0x10, R5 ;  /* 0x00000010ff032819 */ /* 0x000fe20000011605 */
[----:B------:R-:W-:Y:S01]  /*2280*/  VOTEU.ANY UP0, P2 ;  /* 0x0000000000ff7886 */ /* 0x000fe20001000100 */
[----:B------:R-:W-:Y:S02]  /*2290*/  @P2 MOV R10, R4 ;  /* 0x00000004000a2202 */ /* 0x000fe40000000f00 */
[----:B------:R-:W-:Y:S02]  /*22a0*/  @P2 R2UR.BROADCAST UR8, R3 ;  /* 0x00000000030822ca */ /* 0x000fe400008e0000 */
[----:B------:R-:W-:-:S11]  /*22b0*/  @P2 LOP3.LUT R9, R5, 0xffff, RZ, 0xc0, !PT ;  /* 0x0000ffff05092812 */ /* 0x000fd600078ec0ff */
[----:B------:R-:W-:Y:S01]  /*22c0*/  @UP0 UMOV UR36, UR8 ;  /* 0x0000000800240c82 */ /* 0x000fe20008000000 */
[----:B-1----:R-:W-:Y:S05]  /*22d0*/  @!P0 BRA `(.L_x_41) ;  /* 0x0000000000b88947 */ /* 0x002fea0003800000 */
[----:B------:R-:W3:Y:S01]  /*22e0*/  LDC.64 R4, c[0x0][0xb18] ;  /* 0x0002c600ff047b82 */ /* 0x000ee20000000a00 */
[----:B------:R-:W-:-:S07]  /*22f0*/  ISETP.NE.AND P3, PT, R65, 0x1, PT ;  /* 0x000000014100780c */ /* 0x000fce0003f65270 */
[----:B------:R-:W1:Y:S08]  /*2300*/  LDC.64 R6, c[0x0][0xb10] ;  /* 0x0002c400ff067b82 */ /* 0x000e700000000a00 */
[----:B------:R-:W2:Y:S08]  /*2310*/  LDC R18, c[0x0][0xb20] ;  /* 0x0002c800ff127b82 */ /* 0x000eb00000000800 */
[----:B------:R-:W4:Y:S01]  /*2320*/  LDC R19, c[0x0][0xb0c] ;  /* 0x0002c300ff137b82 */ /* 0x000f220000000800 */
[----:B---3--:R-:W-:Y:S01]  /*2330*/  IMAD.HI.U32 R21, R0, R5, RZ ;  /* 0x0000000500157227 */ /* 0x008fe200078e00ff */
[----:B------:R-:W-:-:S03]  /*2340*/  ISETP.NE.AND P0, PT, R4, 0x1, PT ;  /* 0x000000010400780c */ /* 0x000fc60003f05270 */
[----:B------:R-:W-:-:S03]  /*2350*/  IMAD.HI.U32 R5, R9, R5, RZ ;  /* 0x0000000509057227 */ /* 0x000fc600078e00ff */
[----:B------:R-:W3:Y:S01]  /*2360*/  LDC.64 R2, c[0x0][0xb28] ;  /* 0x0002ca00ff027b82 */ /* 0x000ee20000000a00 */
[----:B-1----:R-:W-:-:S04]  /*2370*/  IMAD.HI.U32 R22, R8, R6, RZ ;  /* 0x0000000608167227 */ /* 0x002fc800078e00ff */
[----:B------:R-:W-:Y:S01]  /*2380*/  IMAD.HI.U32 R23, R10, R6, RZ ;  /* 0x000000060a177227 */ /* 0x000fe200078e00ff */
[----:B------:R-:W-:Y:S02]  /*2390*/  SHF.R.U32.HI R22, RZ, R7, R22 ;  /* 0x00000007ff167219 */ /* 0x000fe40000011616 */
[-C--:B--2---:R-:W-:Y:S02]  /*23a0*/  SHF.R.U32.HI R21, RZ, R18.reuse, R21 ;  /* 0x00000012ff157219 */ /* 0x084fe40000011615 */
[----:B------:R-:W-:Y:S02]  /*23b0*/  SHF.R.U32.HI R5, RZ, R18, R5 ;  /* 0x00000012ff057219 */ /* 0x000fe40000011605 */
[----:B------:R-:W-:Y:S02]  /*23c0*/  SEL R21, R0, R21, !P0 ;  /* 0x0000001500157207 */ /* 0x000fe40004000000 */
[----:B------:R-:W-:Y:S02]  /*23d0*/  SHF.R.U32.HI R23, RZ, R7, R23 ;  /* 0x00000007ff177219 */ /* 0x000fe40000011617 */
[----:B----4-:R-:W-:-:S02]  /*23e0*/  ISETP.NE.AND P1, PT, R19, 0x1, PT ;  /* 0x000000011300780c */ /* 0x010fc40003f25270 */
[----:B------:R-:W-:Y:S02]  /*23f0*/  SEL R5, R9, R5, !P0 ;  /* 0x0000000509057207 */ /* 0x000fe40004000000 */
[----:B------:R-:W-:Y:S02]  /*2400*/  SEL R22, R8, R22, !P1 ;  /* 0x0000001608167207 */ /* 0x000fe40004800000 */
[----:B------:R-:W-:Y:S01]  /*2410*/  SEL R23, R10, R23, !P1 ;  /* 0x000000170a177207 */ /* 0x000fe20004800000 */
[----:B---3--:R-:W-:-:S04]  /*2420*/  IMAD.HI.U32 R20, R21, R2, RZ ;  /* 0x0000000215147227 */ /* 0x008fc800078e00ff */
        /* <DEDUP_REMOVED lines=10> */
[----:B------:R-:W-:-:S04]  /*24d0*/  @!P0 IMAD.HI.U32 R7, R23, R2, RZ ;  /* 0x0000000217078227 */ /* 0x000fc800078e00ff */
[----:B------:R-:W-:Y:S01]  /*24e0*/  IMAD.MOV R2, RZ, RZ, -R6 ;  /* 0x000000ffff027224 */ /* 0x000fe200078e0a06 */
[----:B------:R-:W-:Y:S02]  /*24f0*/  @!P0 SHF.R.U32.HI R3, RZ, R3, R7 ;  /* 0x00000003ff038219 */ /* 0x000fe40000011607 */
[----:B------:R-:W-:Y:S01]  /*2500*/  IADD3 R7, PT, PT, -R5, RZ, RZ ;  /* 0x000000ff05077210 */ /* 0x000fe20007ffe1ff */
[----:B------:R-:W-:Y:S01]  /*2510*/  IMAD R2, R65, R2, R5 ;  /* 0x0000000241027224 */ /* 0x000fe200078e0205 */
        /* <DEDUP_REMOVED lines=10> */
.L_x_41:
[----:B------:R-:W1:Y:S02]  /*25c0*/  LDCU UR8, c[0x0][0xb30] ;  /* 0x00016600ff0877ac */ /* 0x000e640008000800 */
[----:B-1----:R-:W-:-:S09]  /*25d0*/  UISETP.NE.AND UP0, UPT, UR8, 0x1, UPT ;  /* 0x000000010800788c */ /* 0x002fd2000bf05270 */
[----:B------:R-:W-:Y:S05]  /*25e0*/  BRA.U UP0, `(.L_x_42) ;  /* 0x0000000100407547 */ /* 0x000fea000b800000 */
[----:B------:R-:W1:Y:S08]  /*25f0*/  LDC.64 R4, c[0x0][0xb10] ;  /* 0x0002c400ff047b82 */ /* 0x000e700000000a00 */
[----:B------:R-:W2:Y:S08]  /*2600*/  LDC.64 R2, c[0x0][0xb18] ;  /* 0x0002c600ff027b82 */ /* 0x000eb00000000a00 */
[----:B------:R-:W4:Y:S08]  /*2610*/  LDC R6, c[0x0][0xb20] ;  /* 0x0002c800ff067b82 */ /* 0x000f300000000800 */
[----:B------:R-:W3:Y:S01]  /*2620*/  LDC R7, c[0x0][0xb0c] ;  /* 0x0002c300ff077b82 */ /* 0x000ee20000000800 */
[----:B-1----:R-:W-:-:S05]  /*2630*/  IMAD.HI.U32 R4, R10, R4, RZ ;  /* 0x000000040a047227 */ /* 0x002fca00078e00ff */
[----:B------:R-:W-:Y:S01]  /*2640*/  SHF.R.U32.HI R4, RZ, R5, R4 ;  /* 0x00000005ff047219 */ /* 0x000fe20000011604 */
[----:B--2---:R-:W-:Y:S01]  /*2650*/  IMAD.HI.U32 R3, R9, R3, RZ ;  /* 0x0000000309037227 */ /* 0x004fe200078e00ff */
[----:B------:R-:W-:-:S04]  /*2660*/  ISETP.NE.AND P0, PT, R2, 0x1, PT ;  /* 0x000000010200780c */ /* 0x000fc80003f05270 */
[----:B----4-:R-:W-:-:S04]  /*2670*/  SHF.R.U32.HI R3, RZ, R6, R3 ;  /* 0x00000006ff037219 */ /* 0x010fc80000011603 */
[----:B------:R-:W-:Y:S02]  /*2680*/  SEL R3, R9, R3, !P0 ;  /* 0x0000000309037207 */ /* 0x000fe40004000000 */
[----:B---3--:R-:W-:-:S04]  /*2690*/  ISETP.NE.AND P1, PT, R7, 0x1, PT ;  /* 0x000000010700780c */ /* 0x008fc80003f25270 */
[----:B------:R-:W-:-:S05]  /*26a0*/  SEL R4, R10, R4, !P1 ;  /* 0x000000040a047207 */ /* 0x000fca0004800000 */
[----:B------:R-:W-:Y:S02]  /*26b0*/  IMAD.IADD R5, R3, 0x1, -R4 ;  /* 0x0000000103057824 */ /* 0x000fe400078e0a04 */
[----:B------:R-:W-:Y:S02]  /*26c0*/  IMAD.IADD R3, R4, 0x1, -R3 ;  /* 0x0000000104037824 */ /* 0x000fe400078e0a03 */
[----:B------:R-:W-:Y:S02]  /*26d0*/  IMAD R10, R5, R7, R10 ;  /* 0x00000007050a7224 */ /* 0x000fe400078e020a */
[----:B------:R-:W-:-:S07]  /*26e0*/  IMAD R9, R3, R2, R9 ;  /* 0x0000000203097224 */ /* 0x000fce00078e0209 */
.L_x_42:
[----:B------:R-:W-:Y:S01]  /*26f0*/  VIADD R14, R14, 0x1 ;  /* 0x000000010e0e7836 */ /* 0x000fe20000000000 */
[----:B------:R-:W-:Y:S01]  /*2700*/  UPLOP3.LUT UP5, UPT, UPT, UPT, UPT, 0x80, 0x8 ;  /* 0x000000000008789c */ /* 0x000fe20003faf070 */
[----:B------:R-:W-:Y:S02]  /*2710*/  IMAD.IADD R23, R10, 0x1, R124 ;  /* 0x000000010a177824 */ /* 0x000fe400078e027c */
[----:B------:R-:W-:Y:S01]  /*2720*/  IMAD.IADD R22, R9, 0x1, R115 ;  /* 0x0000000109167824 */ /* 0x000fe200078e0273 */
[----:B------:R-:W-:-:S04]  /*2730*/  ISETP.NE.AND P0, PT, R14, 0x2, PT ;  /* 0x000000020e00780c */ /* 0x000fc80003f05270 */
[----:B------:R-:W-:Y:S02]  /*2740*/  SEL R2, RZ, 0x1, P0 ;  /* 0x00000001ff027807 */ /* 0x000fe40000000000 */
[----:B------:R-:W-:Y:S02]  /*2750*/  SEL R14, R14, RZ, P0 ;  /* 0x000000ff0e0e7207 */ /* 0x000fe40000000000 */
[----:B------:R-:W-:Y:S01]  /*2760*/  LOP3.LUT R13, R13, R2, RZ, 0x3c, !PT ;  /* 0x000000020d0d7212 */ /* 0x000fe200078e3cff */
[----:B------:R-:W-:Y:S06]  /*2770*/  @P2 BRA `(.L_x_43) ;  /* 0xfffffff000542947 */ /* 0x000fec000383ffff */
[----:B------:R-:W-:Y:S01]  /*2780*/  UIADD3 UR6, UPT, UPT, UR6, 0x80, URZ ;  /* 0x0000008006067890 */ /* 0x000fe2000fffe0ff */
[----:B------:R-:W-:-:S03]  /*2790*/  SHF.L.U32 R2, R15, 0x1f, RZ ;  /* 0x0000001f0f027819 */ /* 0x000fc600000006ff */
[----:B------:R-:W-:-:S09]  /*27a0*/  ULEA UR4, UR23, UR6, 0x3 ;  /* 0x0000000617047291 */ /* 0x000fd2000f8e18ff */
[----:B------:R-:W1:Y:S02]  /*27b0*/  SYNCS.PHASECHK.TRANS64.TRYWAIT P0, [UR4], R2 ;  /* 0x00000002ff0075a7 */ /* 0x000e640008001104 */
[----:B-1----:R-:W-:Y:S05]  /*27c0*/  @!P0 BRA `(.L_x_44) ;  /* 0x0000008400d08947 */ /* 0x002fea0003800000 */
.L_x_242:
[----:B------:R-:W-:-:S04]  /*27d0*/  UIADD3 UR5, UPT, UPT, UR23, 0x1, URZ ;  /* 0x0000000117057890 */ /* 0x000fc8000fffe0ff */
[----:B------:R-:W-:-:S04]  /*27e0*/  UISETP.NE.AND UP0, UPT, UR5, 0x10, UPT ;  /* 0x000000100500788c */ /* 0x000fc8000bf05270 */
[----:B------:R-:W-:Y:S02]  /*27f0*/  USEL UR7, URZ, 0x1, UP0 ;  /* 0x00000001ff077887 */ /* 0x000fe40008000000 */
[----:B------:R-:W-:-:S04]  /*2800*/  USEL UR5, UR5, URZ, UP0 ;  /* 0x000000ff05057287 */ /* 0x000fc80008000000 */
[----:B------:R-:W-:Y:S01]  /*2810*/  ULEA UR4, UR5, UR6, 0x3 ;  /* 0x0000000605047291 */ /* 0x000fe2000f8e18ff */
[----:B-1----:R-:W-:-:S04]  /*2820*/  LOP3.LUT R2, R15, UR7, RZ, 0x3c, !PT ;  /* 0x000000070f027c12 */ /* 0x002fc8000f8e3cff */
[----:B------:R-:W-:-:S04]  /*2830*/  SHF.L.U32 R3, R2, 0x1f, RZ ;  /* 0x0000001f02037819 */ /* 0x000fc800000006ff */
[----:B------:R-:W1:Y:S02]  /*2840*/  SYNCS.PHASECHK.TRANS64.TRYWAIT P0, [UR4], R3 ;  /* 0x00000003ff0075a7 */ /* 0x000e640008001104 */
[----:B-1----:R-:W-:Y:S05]  /*2850*/  @!P0 BRA `(.L_x_45) ;  /* 0x0000008400c48947 */ /* 0x002fea0003800000 */
.L_x_244:
[----:B------:R-:W-:-:S04]  /*2860*/  UIADD3 UR5, UPT, UPT, UR5, 0x1, URZ ;  /* 0x0000000105057890 */ /* 0x000fc8000fffe0ff */
[----:B------:R-:W-:-:S04]  /*2870*/  UISETP.NE.AND UP0, UPT, UR5, 0x10, UPT ;  /* 0x000000100500788c */ /* 0x000fc8000bf05270 */
[----:B------:R-:W-:Y:S02]  /*2880*/  USEL UR7, URZ, 0x1, UP0 ;  /* 0x00000001ff077887 */ /* 0x000fe40008000000 */
[----:B------:R-:W-:-:S04]  /*2890*/  USEL UR5, UR5, URZ, UP0 ;  /* 0x000000ff05057287 */ /* 0x000fc80008000000 */
[----:B------:R-:W-:Y:S01]  /*28a0*/  ULEA UR4, UR5, UR6, 0x3 ;  /* 0x0000000605047291 */ /* 0x000fe2000f8e18ff */
[----:B------:R-:W-:-:S04]  /*28b0*/  LOP3.LUT R2, R2, UR7, RZ, 0x3c, !PT ;  /* 0x0000000702027c12 */ /* 0x000fc8000f8e3cff */
[----:B-1----:R-:W-:-:S04]  /*28c0*/  SHF.L.U32 R3, R2, 0x1f, RZ ;  /* 0x0000001f02037819 */ /* 0x002fc800000006ff */
[----:B------:R-:W1:Y:S02]  /*28d0*/  SYNCS.PHASECHK.TRANS64.TRYWAIT P0, [UR4], R3 ;  /* 0x00000003ff0075a7 */ /* 0x000e640008001104 */
[----:B-1----:R-:W-:Y:S05]  /*28e0*/  @!P0 BRA `(.L_x_46) ;  /* 0x0000008400b88947 */ /* 0x002fea0003800000 */
.L_x_246:
        /* <DEDUP_REMOVED lines=9> */
.L_x_248:
        /* <DEDUP_REMOVED lines=9> */
.L_x_250:
        /* <DEDUP_REMOVED lines=9> */
.L_x_252:
        /* <DEDUP_REMOVED lines=9> */
.L_x_254:
        /* <DEDUP_REMOVED lines=9> */
.L_x_256:
        /* <DEDUP_REMOVED lines=9> */
.L_x_258:
        /* <DEDUP_REMOVED lines=9> */
.L_x_260:
        /* <DEDUP_REMOVED lines=9> */
.L_x_262:
        /* <DEDUP_REMOVED lines=9> */
.L_x_264:
        /* <DEDUP_REMOVED lines=9> */
.L_x_266:
        /* <DEDUP_REMOVED lines=9> */
.L_x_268:
        /* <DEDUP_REMOVED lines=9> */
.L_x_270:
[----:B------:R-:W-:-:S04]  /*2fb0*/  UIADD3 UR5, UPT, UPT, UR5, 0x1, URZ ;  /* 0x0000000105057890 */ /* 0x000fc8000fffe0ff */
[----:B------:R-:W-:-:S04]  /*2fc0*/  UISETP.NE.AND UP0, UPT, UR5, 0x10, UPT ;  /* 0x000000100500788c */ /* 0x000fc8000bf05270 */
[----:B------:R-:W-:Y:S02]  /*2fd0*/  USEL UR4, URZ, 0x1, UP0 ;  /* 0x00000001ff047887 */ /* 0x000fe40008000000 */
[----:B------:R-:W-:-:S04]  /*2fe0*/  USEL UR5, UR5, URZ, UP0 ;  /* 0x000000ff05057287 */ /* 0x000fc80008000000 */
[----:B------:R-:W-:Y:S01]  /*2ff0*/  ULEA UR5, UR5, UR6, 0x3 ;  /* 0x0000000605057291 */ /* 0x000fe2000f8e18ff */
[----:B------:R-:W-:-:S04]  /*3000*/  LOP3.LUT R2, R2, UR4, RZ, 0x3c, !PT ;  /* 0x0000000402027c12 */ /* 0x000fc8000f8e3cff */
[----:B------:R-:W-:Y:S01]  /*3010*/  SHF.L.U32 R2, R2, 0x1f, RZ ;  /* 0x0000001f02027819 */ /* 0x000fe200000006ff */
[----:B-1-3--:R-:W-:-:S07]  /*3020*/  IMAD.U32 R0, RZ, RZ, UR5 ;  /* 0x00000005ff007e24 */ /* 0x00afce000f8e00ff */
.L_x_59:
[----:B-1----:R1:W2:Y:S02]  /*3030*/  SYNCS.PHASECHK.TRANS64.TRYWAIT P0, [R0+URZ], R2 ;  /* 0x00000002000075a7 */ /* 0x0022a400080011ff */
[----:B--2---:R-:W-:Y:S05]  /*3040*/  @!P0 NANOSLEEP.SYNCS 0x989680 ;  /* 0x009896800000895d */ /* 0x004fea0003900000 */
[----:B------:R-:W2:Y:S02]  /*3050*/  @!P0 SYNCS.PHASECHK.TRANS64 P0, [R0+URZ], R2 ;  /* 0x00000002000085a7 */ /* 0x000ea400080010ff */
[----:B--2---:R-:W-:Y:S05]  /*3060*/  @P0 EXIT ;  /* 0x000000000000094d */ /* 0x004fea0003800000 */
[----:B------:R-:W-:Y:S05]  /*3070*/  BRA `(.L_x_59) ;  /* 0xfffffffc00ec7947 */ /* 0x000fea000383ffff */
.L_x_23:
[----:B------:R-:W-:-:S04]  /*3080*/  UISETP.NE.AND UP1, UPT, UR37, URZ, UPT ;  /* 0x000000ff2500728c */ /* 0x000fc8000bf25270 */
[----:B------:R-:W-:-:S09]  /*3090*/  UISETP.NE.OR UP1, UPT, UR10, 0x1, UP1 ;  /* 0x000000010a00788c */ /* 0x000fd20008f25670 */
[----:B------:R-:W-:Y:S05]  /*30a0*/  BRA.U UP1, `(.L_x_60) ;  /* 0x00000005014c7547 */ /* 0x000fea000b800000 */
[----:B------:R-:W-:Y:S01]  /*30b0*/  HFMA2 R11, -RZ, RZ, 0, 0 ;  /* 0x00000000ff0b7431 */ /* 0x000fe200000001ff */
[----:B------:R-:W-:Y:S01]  /*30c0*/  ISETP.GE.U32.AND P2, PT, R10, 0x2, PT ;  /* 0x000000020a00780c */ /* 0x000fe20003f46070 */
[----:B------:R-:W-:Y:S01]  /*30d0*/  IMAD.MOV.U32 R12, RZ, RZ, 0x1 ;  /* 0x00000001ff0c7424 */ /* 0x000fe200078e00ff */
[----:B------:R-:W-:Y:S01]  /*30e0*/  CS2R R8, SRZ ;  /* 0x0000000000087805 */ /* 0x000fe2000001ff00 */
[----:B------:R-:W-:Y:S01]  /*30f0*/  IMAD.MOV.U32 R3, RZ, RZ, RZ ;  /* 0x000000ffff037224 */ /* 0x000fe200078e00ff */
[----:B------:R-:W-:Y:S01]  /*3100*/  UMOV UR4, 0x400 ;  /* 0x0000040000047882 */ /* 0x000fe20000000000 */
[----:B------:R-:W-:Y:S01]  /*3110*/  UMOV UR6, URZ ;  /* 0x000000ff00067c82 */ /* 0x000fe20008000000 */
[----:B------:R-:W-:-:S12]  /*3120*/  ULEA UR37, UR37, UR4, 0x18 ;  /* 0x0000000425257291 */ /* 0x000fd8000f8ec0ff */
.L_x_64:
[----:B------:R-:W-:Y:S02]  /*3130*/  LEA R0, R3, UR37, 0x3 ;  /* 0x0000002503007c11 */ /* 0x000fe4000f8e18ff */
[----:B------:R-:W-:-:S03]  /*3140*/  SHF.L.U32 R4, R8, 0x1f, RZ ;  /* 0x0000001f08047819 */ /* 0x000fc600000006ff */
[----:B------:R-:W-:Y:S01]  /*3150*/  VIADD R5, R0, 0x1c0 ;  /* 0x000001c000057836 */ /* 0x000fe20000000000 */
[----:B------:R-:W1:Y:S02]  /*3160*/  SYNCS.PHASECHK.TRANS64.TRYWAIT P0, [R0+URZ+0x1b0], R4 ;  /* 0x0001b004000075a7 */ /* 0x000e6400080011ff */
[----:B-1----:R-:W-:Y:S05]  /*3170*/  @!P0 BRA `(.L_x_61) ;  /* 0x0000008000cc8947 */ /* 0x002fea0003800000 */
.L_x_271:
[----:B------:R-:W-:Y:S01]  /*3180*/  ULEA UR5, UR6, UR37, 0x3 ;  /* 0x0000002506057291 */ /* 0x000fe2000f8e18ff */
[----:B-1----:R-:W-:Y:S01]  /*3190*/  PRMT R0, RZ, 0x654, R5 ;  /* 0x00000654ff007816 */ /* 0x002fe20000000005 */
[----:B------:R-:W-:Y:S01]  /*31a0*/  @!P2 IMAD.MOV.U32 R4, RZ, RZ, 0x10 ;  /* 0x00000010ff04a424 */ /* 0x000fe200078e00ff */
[----:B------:R-:W-:Y:S01]  /*31b0*/  SHF.L.U32 R5, R12, 0x1f, RZ ;  /* 0x0000001f0c057819 */ /* 0x000fe200000006ff */
[----:B------:R-:W-:Y:S01]  /*31c0*/  UIADD3 UR4, UPT, UPT, UR5, 0x150, URZ ;  /* 0x0000015005047890 */ /* 0x000fe2000fffe0ff */
[----:B------:R1:W-:Y:S05]  /*31d0*/  SYNCS.ARRIVE.TRANS64.RED.A1T0 RZ, [R0+URZ], RZ ;  /* 0x000000ff00ff79a7 */ /* 0x0003ea00081004ff */
[----:B------:R-:W-:Y:S01]  /*31e0*/  IMAD.U32 R6, RZ, RZ, UR4 ;  /* 0x00000004ff067e24 */ /* 0x000fe2000f8e00ff */
[----:B------:R-:W2:Y:S04]  /*31f0*/  SYNCS.PHASECHK.TRANS64.TRYWAIT P0, [UR5+0x160], R5 ;  /* 0x00016005ff0075a7 */ /* 0x000ea80008001105 */
[----:B------:R-:W-:Y:S01]  /*3200*/  PRMT R6, R10, 0x654, R6 ;  /* 0x000006540a067816 */ /* 0x000fe20000000006 */
[----:B-12---:R-:W-:Y:S06]  /*3210*/  @!P0 BRA `(.L_x_62) ;  /* 0x0000008000b88947 */ /* 0x006fec0003800000 */
.L_x_273:
[----:B------:R-:W-:Y:S01]  /*3220*/  ULEA UR4, UR6, UR37, 0x4 ;  /* 0x0000002506047291 */ /* 0x000fe2000f8e20ff */
[----:B------:R-:W-:Y:S01]  /*3230*/  SEL R2, R6, R2, !P2 ;  /* 0x0000000206027207 */ /* 0x000fe20005000000 */
[----:B------:R-:W-:Y:S01]  /*3240*/  UIADD3 UR5, UPT, UPT, UR5, 0x150, URZ ;  /* 0x0000015005057890 */ /* 0x000fe2000fffe0ff */
[----:B-1----:R-:W-:Y:S01]  /*3250*/  LEA R0, R11, UR37, 0x3 ;  /* 0x000000250b007c11 */ /* 0x002fe2000f8e18ff */
[----:B------:R-:W-:Y:S01]  /*3260*/  UIADD3 UR4, UPT, UPT, UR4, 0x1e0, URZ ;  /* 0x000001e004047890 */ /* 0x000fe2000fffe0ff */
[----:B------:R1:W-:Y:S01]  /*3270*/  @!P2 SYNCS.ARRIVE.TRANS64.RED RZ, [R2+URZ], R4 ;  /* 0x0000000402ffa9a7 */ /* 0x0003e200080004ff */
[----:B------:R-:W-:Y:S01]  /*3280*/  UIADD3 UR6, UPT, UPT, UR6, 0x1, URZ ;  /* 0x0000000106067890 */ /* 0x000fe2000fffe0ff */
[----:B------:R-:W-:-:S03]  /*3290*/  VIADD R3, R3, 0x1 ;  /* 0x0000000103037836 */ /* 0x000fc60000000000 */
[----:B------:R-:W-:Y:S02]  /*32a0*/  UISETP.NE.AND UP0, UPT, UR6, 0x2, UPT ;  /* 0x000000020600788c */ /* 0x000fe4000bf05270 */
[----:B------:R-:W-:Y:S01]  /*32b0*/  ISETP.NE.AND P0, PT, R3, 0x2, PT ;  /* 0x000000020300780c */ /* 0x000fe20003f05270 */
[----:B------:R-:W-:Y:S06]  /*32c0*/  UGETNEXTWORKID.BROADCAST [UR4], [UR5] ;  /* 0x00000000040073ca */ /* 0x000fec0008000100 */
[----:B------:R-:W-:Y:S02]  /*32d0*/  USEL UR4, URZ, 0x1, UP0 ;  /* 0x00000001ff047887 */ /* 0x000fe40008000000 */
[----:B------:R-:W-:-:S04]  /*32e0*/  USEL UR6, UR6, URZ, UP0 ;  /* 0x000000ff06067287 */ /* 0x000fc80008000000 */
[----:B------:R-:W-:Y:S02]  /*32f0*/  LOP3.LUT R12, R12, UR4, RZ, 0x3c, !PT ;  /* 0x000000040c0c7c12 */ /* 0x000fe4000f8e3cff */
[----:B-1----:R-:W-:-:S04]  /*3300*/  SHF.L.U32 R4, R9, 0x1f, RZ ;  /* 0x0000001f09047819 */ /* 0x002fc800000006ff */
[----:B------:R-:W1:Y:S02]  /*3310*/  SYNCS.PHASECHK.TRANS64.TRYWAIT P1, [R0+URZ+0x150], R4 ;  /* 0x00015004000075a7 */ /* 0x000e6400080211ff */
[----:B-1----:R-:W-:Y:S05]  /*3320*/  @!P1 BRA `(.L_x_63) ;  /* 0x00000080008c9947 */ /* 0x002fea0003800000 */
.L_x_274:
[----:B-1----:R-:W-:Y:S01]  /*3330*/  LEA R4, R11, UR37, 0x4 ;  /* 0x000000250b047c11 */ /* 0x002fe2000f8e20ff */
[----:B------:R-:W-:Y:S01]  /*3340*/  VIADD R0, R0, 0x160 ;  /* 0x0000016000007836 */ /* 0x000fe20000000000 */
[----:B------:R-:W-:Y:S01]  /*3350*/  SEL R3, R3, RZ, P0 ;  /* 0x000000ff03037207 */ /* 0x000fe20000000000 */
[----:B------:R-:W-:-:S03]  /*3360*/  VIADD R11, R11, 0x1 ;  /* 0x000000010b0b7836 */ /* 0x000fc60000000000 */
[----:B------:R-:W1:Y:S01]  /*3370*/  LDS.128 R4, [R4+0x1e0] ;  /* 0x0001e00004047984 */ /* 0x000e620000000c00 */
[----:B------:R-:W-:Y:S02]  /*3380*/  PRMT R0, RZ, 0x654, R0 ;  /* 0x00000654ff007816 */ /* 0x000fe40000000000 */
[C---:B------:R-:W-:Y:S01]  /*3390*/  ISETP.NE.AND P1, PT, R11.reuse, 0x2, PT ;  /* 0x000000020b00780c */ /* 0x040fe20003f25270 */
[----:B------:R-:W-:Y:S01]  /*33a0*/  @!PT LDS RZ, [RZ] ;  /* 0x00000000fffff984 */ /* 0x000fe20000000800 */
[----:B------:R-:W-:Y:S01]  /*33b0*/  @!PT LDS RZ, [RZ] ;  /* 0x00000000fffff984 */ /* 0x000fe20000000800 */
[----:B------:R-:W-:Y:S01]  /*33c0*/  @!PT LDS RZ, [RZ] ;  /* 0x00000000fffff984 */ /* 0x000fe20000000800 */
[----:B------:R-:W-:Y:S01]  /*33d0*/  @!PT LDS RZ, [RZ] ;  /* 0x00000000fffff984 */ /* 0x000fe20000000800 */
[----:B------:R2:W-:Y:S06]  /*33e0*/  MEMBAR.ALL.CTA ;  /* 0x0000000000007992 */ /* 0x0005ec0000008000 */
[----:B--2---:R-:W2:Y:S01]  /*33f0*/  FENCE.VIEW.ASYNC.S ;  /* 0x00000000000073c6 */ /* 0x004ea20000000000 */
[----:B------:R-:W-:Y:S01]  /*3400*/  SEL R11, R11, RZ, P1 ;  /* 0x000000ff0b0b7207 */ /* 0x000fe20000800000 */
[----:B--2---:R2:W-:Y:S01]  /*3410*/  SYNCS.ARRIVE.TRANS64.RED.A1T0 RZ, [R0+URZ], RZ ;  /* 0x000000ff00ff79a7 */ /* 0x0045e200081004ff */
[----:B-1----:R-:W-:-:S02]  /*3420*/  LOP3.LUT P3, RZ, R6, 0x1, RZ, 0xc0, !PT ;  /* 0x0000000106ff7812 */ /* 0x002fc4000786c0ff */
[----:B------:R-:W-:-:S04]  /*3430*/  SEL R4, RZ, 0x1, P1 ;  /* 0x00000001ff047807 */ /* 0x000fc80000800000 */
[----:B------:R-:W-:Y:S02]  /*3440*/  LOP3.LUT R9, R9, R4, RZ, 0x3c, !PT ;  /* 0x0000000409097212 */ /* 0x000fe400078e3cff */
[----:B--2---:R-:W-:-:S04]  /*3450*/  SEL R0, RZ, 0x1, P0 ;  /* 0x00000001ff007807 */ /* 0x004fc80000000000 */
[----:B------:R-:W-:Y:S01]  /*3460*/  LOP3.LUT R8, R8, R0, RZ, 0x3c, !PT ;  /* 0x0000000008087212 */ /* 0x000fe200078e3cff */
[----:B------:R-:W-:Y:S06]  /*3470*/  @P3 BRA `(.L_x_64) ;  /* 0xfffffffc002c3947 */ /* 0x000fec000383ffff */
[----:B------:R-:W-:Y:S01]  /*3480*/  ULEA UR5, UR6, UR37, 0x3 ;  /* 0x0000002506057291 */ /* 0x000fe2000f8e18ff */
[----:B------:R-:W-:-:S08]  /*3490*/  SHF.L.U32 R2, R12, 0x1f, RZ ;  /* 0x0000001f0c027819 */ /* 0x000fd000000006ff */
[----:B------:R-:W1:Y:S02]  /*34a0*/  SYNCS.PHASECHK.TRANS64 P0, [UR5+0x160], R2 ;  /* 0x00016002ff0075a7 */ /* 0x000e640008001005 */
[----:B-1----:R-:W-:Y:S05]  /*34b0*/  @P0 BRA `(.L_x_65) ;  /* 0x0000000000080947 */ /* 0x002fea0003800000 */
[----:B------:R-:W1:Y:S02]  /*34c0*/  SYNCS.PHASECHK.TRANS64.TRYWAIT P0, [UR5+0x160], R2 ;  /* 0x00016002ff0075a7 */ /* 0x000e640008001105 */
[----:B-1----:R-:W-:Y:S05]  /*34d0*/  @!P0 BRA `(.L_x_66) ;  /* 0x0000008000348947 */ /* 0x002fea0003800000 */
.L_x_65:
[----:B------:R-:W-:-:S04]  /*34e0*/  UIADD3 UR4, UPT, UPT, UR6, 0x1, URZ ;  /* 0x0000000106047890 */ /* 0x000fc8000fffe0ff */
[----:B------:R-:W-:-:S04]  /*34f0*/  UISETP.NE.AND UP0, UPT, UR4, 0x2, UPT ;  /* 0x000000020400788c */ /* 0x000fc8000bf05270 */
[----:B------:R-:W-:Y:S02]  /*3500*/  USEL UR7, URZ, 0x1, UP0 ;  /* 0x00000001ff077887 */ /* 0x000fe40008000000 */
[----:B------:R-:W-:-:S04]  /*3510*/  USEL UR4, UR4, URZ, UP0 ;  /* 0x000000ff04047287 */ /* 0x000fc80008000000 */
[----:B------:R-:W-:Y:S01]  /*3520*/  ULEA UR4, UR4, UR37, 0x3 ;  /* 0x0000002504047291 */ /* 0x000fe2000f8e18ff */
[----:B-1----:R-:W-:-:S04]  /*3530*/  LOP3.LUT R2, R12, UR7, RZ, 0x3c, !PT ;  /* 0x000000070c027c12 */ /* 0x002fc8000f8e3cff */
[----:B------:R-:W-:-:S04]  /*3540*/  SHF.L.U32 R0, R2, 0x1f, RZ ;  /* 0x0000001f02007819 */ /* 0x000fc800000006ff */
[----:B------:R-:W1:Y:S02]  /*3550*/  SYNCS.PHASECHK.TRANS64 P0, [UR4+0x160], R0 ;  /* 0x00016000ff0075a7 */ /* 0x000e640008001004 */
[----:B-1----:R-:W-:Y:S05]  /*3560*/  @P0 EXIT ;  /* 0x000000000000094d */ /* 0x002fea0003800000 */
[----:B------:R-:W-:Y:S02]  /*3570*/  SHF.L.U32 R2, R2, 0x1f, RZ ;  /* 0x0000001f02027819 */ /* 0x000fe400000006ff */
[----:B------:R-:W-:-:S07]  /*3580*/  MOV R0, UR4 ;  /* 0x0000000400007c02 */ /* 0x000fce0008000f00 */
.L_x_67:
[----:B-1----:R1:W2:Y:S02]  /*3590*/  SYNCS.PHASECHK.TRANS64.TRYWAIT P0, [R0+URZ+0x160], R2 ;  /* 0x00016002000075a7 */ /* 0x0022a400080011ff */
[----:B--2---:R-:W-:Y:S05]  /*35a0*/  @!P0 NANOSLEEP.SYNCS 0x989680 ;  /* 0x009896800000895d */ /* 0x004fea0003900000 */
[----:B------:R-:W2:Y:S02]  /*35b0*/  @!P0 SYNCS.PHASECHK.TRANS64 P0, [R0+URZ+0x160], R2 ;  /* 0x00016002000085a7 */ /* 0x000ea400080010ff */
[----:B--2---:R-:W-:Y:S05]  /*35c0*/  @P0 EXIT ;  /* 0x000000000000094d */ /* 0x004fea0003800000 */
[----:B------:R-:W-:Y:S05]  /*35d0*/  BRA `(.L_x_67) ;  /* 0xfffffffc00ec7947 */ /* 0x000fea000383ffff */
.L_x_60:
[----:B------:R-:W-:Y:S05]  /*35e0*/  BRA.U UP4, `(.L_x_68) ;  /* 0x0000001104a07547 */ /* 0x000fea000b800000 */
[----:B------:R-:W-:Y:S01]  /*35f0*/  UMOV UR6, 0x40 ;  /* 0x0000004000067882 */ /* 0x000fe20000000000 */
[----:B------:R-:W-:Y:S01]  /*3600*/  NOP ;  /* 0x0000000000007918 */ /* 0x000fe20000000000 */
[----:B------:R-:W-:Y:S01]  /*3610*/  ULEA UR6, UR37, UR6, 0x18 ;  /* 0x0000000625067291 */ /* 0x000fe2000f8ec0ff */
[----:B------:R-:W-:Y:S02]  /*3620*/  UMOV UR7, 0x400 ;  /* 0x0000040000077882 */ /* 0x000fe40000000000 */
[----:B------:R-:W-:-:S06]  /*3630*/  ULEA UR37, UR37, UR7, 0x18 ;  /* 0x0000000725257291 */ /* 0x000fcc000f8ec0ff */
[----:B------:R-:W1:Y:S02]  /*3640*/  LDS.U8 R2, [UR6+0x1c] ;  /* 0x00001c06ff027984 */ /* 0x000e640008000000 */
[----:B-1----:R-:W-:-:S13]  /*3650*/  ISETP.NE.AND P0, PT, R2, RZ, PT ;  /* 0x000000ff0200720c */ /* 0x002fda0003f05270 */
[----:B------:R-:W-:Y:S05]  /*3660*/  @P0 BRA `(.L_x_69) ;  /* 0x0000000400080947 */ /* 0x000fea0003800000 */
[----:B------:R-:W-:Y:S02]  /*3670*/  UISETP.NE.U32.AND UP0, UPT, UR5, 0x1, UPT ;  /* 0x000000010500788c */ /* 0x000fe4000bf05070 */
[----:B------:R-:W-:-:S07]  /*3680*/  UIADD3 UR8, UPT, UPT, UR6, 0x8, URZ ;  /* 0x0000000806087890 */ /* 0x000fce000fffe0ff */
[----:B------:R-:W-:Y:S05]  /*3690*/  BRA.U !UP0, `(.L_x_70) ;  /* 0x00000001089c7547 */ /* 0x000fea000b800000 */
[----:B------:R-:W-:Y:S01]  /*36a0*/  ELECT P0, URZ, PT ;  /* 0x0000000000ff782f */ /* 0x000fe20003800000 */
[----:B------:R-:W-:-:S12]  /*36b0*/  BSSY B0, `(.L_x_70) ;  /* 0x0000025000007945 */ /* 0x000fd80003800000 */
[----:B------:R-:W-:Y:S05]  /*36c0*/  @!P0 BRA `(.L_x_71) ;  /* 0x00000000008c8947 */ /* 0x000fea0003800000 */
[----:B------:R-:W-:-:S05]  /*36d0*/  UMOV UR7, 0x10 ;  /* 0x0000001000077882 */ /* 0x000fca0000000000 */
[----:B------:R-:W-:Y:S04]  /*36e0*/  DEPBAR.LE SB1, 0x36 ;  /* 0x00009d800000791a */ /* 0x000fe80000000000 */
[----:B------:R-:W1:Y:S02]  /*36f0*/  UTCATOMSWS.2CTA.FIND_AND_SET.ALIGN UP1, UR7, UR7 ;  /* 0x00000007000775e3 */ /* 0x000e640008220800 */
[----:B-1----:R-:W-:Y:S01]  /*3700*/  MOV R10, UR7 ;  /* 0x00000007000a7c02 */ /* 0x002fe20008000f00 */
[----:B------:R-:W-:Y:S06]  /*3710*/  BRA.U UP1, `(.L_x_72) ;  /* 0x0000000101187547 */ /* 0x000fec000b800000 */
.L_x_73:
[----:B------:R-:W-:Y:S05]  /*3720*/  NANOSLEEP 0x64 ;  /* 0x000000640000795d */ /* 0x000fea0003800000 */
[----:B------:R-:W-:-:S05]  /*3730*/  UMOV UR7, 0x10 ;  /* 0x0000001000077882 */ /* 0x000fca0000000000 */
[----:B------:R-:W-:Y:S04]  /*3740*/  DEPBAR.LE SB1, 0x36 ;  /* 0x00009d800000791a */ /* 0x000fe80000000000 */
[----:B------:R-:W1:Y:S02]  /*3750*/  UTCATOMSWS.2CTA.FIND_AND_SET.ALIGN UP1, UR7, UR7 ;  /* 0x00000007000775e3 */ /* 0x000e640008220800 */
[----:B-1----:R-:W-:Y:S01]  /*3760*/  MOV R10, UR7 ;  /* 0x00000007000a7c02 */ /* 0x002fe20008000f00 */
[----:B------:R-:W-:Y:S05]  /*3770*/  BRA.U !UP1, `(.L_x_73) ;  /* 0xfffffffd09e87547 */ /* 0x000fea000b83ffff */
.L_x_72:
[----:B------:R-:W1:Y:S01]  /*3780*/  LDS R5, [UR6+0x10] ;  /* 0x00001006ff057984 */ /* 0x000e620008000800 */
[----:B------:R-:W-:Y:S01]  /*3790*/  IMAD.U32 R3, RZ, RZ, UR37 ;  /* 0x00000025ff037e24 */ /* 0x000fe2000f8e00ff */
[----:B------:R-:W-:-:S03]  /*37a0*/  MOV R2, UR4 ;  /* 0x0000000400027c02 */ /* 0x000fc60008000f00 */
[----:B------:R-:W-:Y:S01]  /*37b0*/  VIADD R3, R3, 0x200 ;  /* 0x0000020003037836 */ /* 0x000fe20000000000 */
[----:B-1----:R-:W-:-:S04]  /*37c0*/  SHF.L.U32 R5, R5, 0x1f, RZ ;  /* 0x0000001f05057819 */ /* 0x002fc800000006ff */
[----:B------:R-:W1:Y:S02]  /*37d0*/  SYNCS.PHASECHK.TRANS64.TRYWAIT P0, [UR6+0x8], R5 ;  /* 0x00000805ff0075a7 */ /* 0x000e640008001106 */
[----:B-1----:R-:W-:Y:S05]  /*37e0*/  @P0 BRA `(.L_x_74) ;  /* 0x0000000000080947 */ /* 0x002fea0003800000 */
[----:B------:R-:W1:Y:S02]  /*37f0*/  SYNCS.PHASECHK.TRANS64.TRYWAIT P0, [UR6+0x8], R5 ;  /* 0x00000805ff0075a7 */ /* 0x000e640008001106 */
[----:B-1----:R-:W-:Y:S05]  /*3800*/  @!P0 BRA `(.L_x_75) ;  /* 0x0000007c00808947 */ /* 0x002fea0003800000 */
.L_x_74:
[----:B-1----:R-:W-:Y:S01]  /*3810*/  HFMA2 R4, -RZ, RZ, 0, 5.9604644775390625e-08 ;  /* 0x00000001ff047431 */ /* 0x002fe200000001ff */
[----:B------:R-:W-:Y:S01]  /*3820*/  UPRMT UR7, UR4, 0x654, UR8 ;  /* 0x0000065404077896 */ /* 0x000fe20008000008 */
[----:B------:R-:W-:Y:S01]  /*3830*/  IMAD.MOV.U32 R7, RZ, RZ, 0xffff ;  /* 0x0000ffffff077424 */ /* 0x000fe200078e00ff */
[----:B------:R-:W-:Y:S01]  /*3840*/  PRMT R2, R2, 0x654, R3 ;  /* 0x0000065402027816 */ /* 0x000fe20000000003 */
[----:B------:R-:W-:Y:S02]  /*3850*/  IMAD.MOV.U32 R5, RZ, RZ, 0x4 ;  /* 0x00000004ff057424 */ /* 0x000fe400078e00ff */
[----:B------:R-:W-:Y:S01]  /*3860*/  IMAD.SHL.U32 R9, R10, 0x20, RZ ;  /* 0x000000200a097824 */ /* 0x000fe200078e00ff */
[----:B------:R-:W-:Y:S02]  /*3870*/  MOV R3, UR7 ;  /* 0x0000000700037c02 */ /* 0x000fe40008000f00 */
[-C--:B------:R-:W-:Y:S01]  /*3880*/  SHF.L.U32 R7, R7, R10.reuse, RZ ;  /* 0x0000000a07077219 */ /* 0x080fe200000006ff */
[----:B------:R1:W-:Y:S01]  /*3890*/  SYNCS.ARRIVE.TRANS64.RED RZ, [UR7], R5 ;  /* 0x00000005ffff79a7 */ /* 0x0003e20008000407 */
[----:B------:R-:W-:Y:S01]  /*38a0*/  SHF.L.U32 R6, R4, R10, RZ ;  /* 0x0000000a04067219 */ /* 0x000fe200000006ff */
[----:B------:R1:W-:Y:S04]  /*38b0*/  STS [UR37+0x200], R9 ;  /* 0x00020009ff007988 */ /* 0x0003e80008000825 */
[----:B------:R1:W-:Y:S04]  /*38c0*/  STAS [R2.64], R10 ;  /* 0x0000000a02007dbd */ /* 0x0003e8000c0008ff */
[----:B------:R1:W-:Y:S04]  /*38d0*/  ATOMS.OR RZ, [UR6+0x14], R7 ;  /* 0x00001407ffff798c */ /* 0x0003e8000b000006 */
[----:B------:R1:W-:Y:S04]  /*38e0*/  ATOMS.OR RZ, [UR6+0x18], R6 ;  /* 0x00001806ffff798c */ /* 0x0003e8000b000006 */
[----:B------:R1:W-:Y:S02]  /*38f0*/  ATOMS.XOR RZ, [UR6+0x10], R4 ;  /* 0x00001004ffff798c */ /* 0x0003e4000b800006 */
.L_x_71:
[----:B------:R-:W-:Y:S05]  /*3900*/  BSYNC B0 ;  /* 0x0000000000007941 */ /* 0x000fea0003800000 */
.L_x_70:
[----:B------:R-:W-:Y:S05]  /*3910*/  BRA.U UP0, `(.L_x_76) ;  /* 0x00000001006c7547 */ /* 0x000fea000b800000 */
[----:B------:R-:W-:-:S03]  /*3920*/  UMOV UR7, 0xffffffff ;  /* 0xffffffff00077882 */ /* 0x000fc60000000000 */
[----:B------:R-:W-:Y:S05]  /*3930*/  BRA.DIV UR7, `(.L_x_77) ;  /* 0x0000007e074c7947 */ /* 0x000fea000b800000 */
[----:B------:R-:W-:-:S13]  /*3940*/  ELECT P6, URZ, PT ;  /* 0x0000000000ff782f */ /* 0x000fda00038c0000 */
.L_x_278:
[----:B------:R-:W-:Y:S05]  /*3950*/  @!P6 BRA `(.L_x_76) ;  /* 0x00000000005ce947 */ /* 0x000fea0003800000 */
[----:B-1----:R-:W1:Y:S02]  /*3960*/  LDS R3, [UR6+0x10] ;  /* 0x00001006ff037984 */ /* 0x002e640008000800 */
[----:B-1----:R-:W-:-:S04]  /*3970*/  SHF.L.U32 R3, R3, 0x1f, RZ ;  /* 0x0000001f03037819 */ /* 0x002fc800000006ff */
[----:B------:R-:W1:Y:S02]  /*3980*/  SYNCS.PHASECHK.TRANS64.TRYWAIT P0, [UR6+0x8], R3 ;  /* 0x00000803ff0075a7 */ /* 0x000e640008001106 */
[----:B-1----:R-:W-:Y:S05]  /*3990*/  @P0 BRA `(.L_x_78) ;  /* 0x0000000000080947 */ /* 0x002fea0003800000 */
[----:B------:R-:W1:Y:S02]  /*39a0*/  SYNCS.PHASECHK.TRANS64.TRYWAIT P0, [UR6+0x8], R3 ;  /* 0x00000803ff0075a7 */ /* 0x000e640008001106 */
[----:B-1----:R-:W-:Y:S05]  /*39b0*/  @!P0 BRA `(.L_x_79) ;  /* 0x0000007c004c8947 */ /* 0x002fea0003800000 */
.L_x_78:
[----:B------:R-:W2:Y:S01]  /*39c0*/  LDS R5, [UR37+0x200] ;  /* 0x00020025ff057984 */ /* 0x000ea20008000800 */
[----:B-1----:R-:W-:Y:S02]  /*39d0*/  HFMA2 R2, -RZ, RZ, 0, 5.9604644775390625e-08 ;  /* 0x00000001ff027431 */ /* 0x002fe400000001ff */
[----:B------:R-:W-:Y:S01]  /*39e0*/  IMAD.MOV.U32 R3, RZ, RZ, 0xffff ;  /* 0x0000ffffff037424 */ /* 0x000fe200078e00ff */
[----:B------:R-:W-:Y:S01]  /*39f0*/  UPRMT UR7, UR4, 0x654, UR8 ;  /* 0x0000065404077896 */ /* 0x000fe20008000008 */
[----:B--2---:R-:W-:-:S03]  /*3a00*/  IMAD.SHL.U32 R4, R5, 0x20, RZ ;  /* 0x0000002005047824 */ /* 0x004fc600078e00ff */
[-C--:B------:R-:W-:Y:S02]  /*3a10*/  SHF.L.U32 R3, R3, R5.reuse, RZ ;  /* 0x0000000503037219 */ /* 0x080fe400000006ff */
[----:B------:R-:W-:Y:S01]  /*3a20*/  SHF.L.U32 R5, R2, R5, RZ ;  /* 0x0000000502057219 */ /* 0x000fe200000006ff */
[----:B------:R2:W-:Y:S04]  /*3a30*/  STS [UR37+0x200], R4 ;  /* 0x00020004ff007988 */ /* 0x0005e80008000825 */
[----:B------:R2:W-:Y:S04]  /*3a40*/  ATOMS.OR RZ, [UR6+0x14], R3 ;  /* 0x00001403ffff798c */ /* 0x0005e8000b000006 */
[----:B------:R2:W-:Y:S01]  /*3a50*/  ATOMS.OR RZ, [UR6+0x18], R5 ;  /* 0x00001805ffff798c */ /* 0x0005e2000b000006 */
[----:B------:R-:W-:Y:S03]  /*3a60*/  SYNCS.ARRIVE.TRANS64.RED.A1T0 RZ, [UR7], RZ ;  /* 0x000000ffffff79a7 */ /* 0x000fe60008100407 */
[----:B------:R2:W-:Y:S01]  /*3a70*/  ATOMS.XOR RZ, [UR6+0x10], R2 ;  /* 0x00001002ffff798c */ /* 0x0005e2000b800006 */
[----:B------:R-:W-:Y:S05]  /*3a80*/  BRA `(.L_x_76) ;  /* 0x0000000000107947 */ /* 0x000fea0003800000 */
.L_x_69:
[----:B------:R-:W-:-:S05]  /*3a90*/  MOV R2, 0xffffffff ;  /* 0xffffffff00027802 */ /* 0x000fca0000000f00 */
[----:B------:R1:W-:Y:S02]  /*3aa0*/  STS [UR37+0x200], R2 ;  /* 0x00020002ff007988 */ /* 0x0003e40008000825 */
[----:B-1----:R-:W-:Y:S02]  /*3ab0*/  MOV R2, 0x3ad0 ;  /* 0x00003ad000027802 */ /* 0x002fe40000000f00 */
[----:B-----5:R-:W-:Y:S05]  /*3ac0*/  CALL.REL.NOINC `($__internal_1_$__cuda_sm10x_tcgen05_guardrail_trap_phase_invalid_during_alloc) ;  /* 0x0000008000e07944 */ /* 0x020fea0003c00000 */
.L_x_76:
[----:B------:R-:W-:Y:S05]  /*3ad0*/  WARPSYNC.ALL ;  /* 0x0000000000007948 */ /* 0x000fea0003800000 */
[----:B------:R-:W3:Y:S01]  /*3ae0*/  S2UR UR8, SR_CgaCtaId ;  /* 0x00000000000879c3 */ /* 0x000ee20000008800 */
[----:B------:R-:W-:Y:S01]  /*3af0*/  UMOV UR6, 0x400 ;  /* 0x0000040000067882 */ /* 0x000fe20000000000 */
[----:B------:R-:W-:-:S06]  /*3b00*/  NOP ;  /* 0x0000000000007918 */ /* 0x000fcc0000000000 */
[----:B------:R-:W-:Y:S06]  /*3b10*/  BAR.ARV 0x6, 0xa0 ;  /* 0x0182800000007b1d */ /* 0x000fec0000002000 */
[----:B------:R-:W-:Y:S01]  /*3b20*/  LOP3.LUT R0, R0, 0xffff, RZ, 0xc0, !PT ;  /* 0x0000ffff00007812 */ /* 0x000fe200078ec0ff */
[----:B-1----:R-:W-:Y:S01]  /*3b30*/  IMAD.MOV.U32 R9, RZ, RZ, 0x1 ;  /* 0x00000001ff097424 */ /* 0x002fe200078e00ff */
[----:B------:R-:W-:Y:S01]  /*3b40*/  LOP3.LUT R8, R8, 0xffff, RZ, 0xc0, !PT ;  /* 0x0000ffff08087812 */ /* 0x000fe200078ec0ff */
[----:B------:R-:W-:Y:S01]  /*3b50*/  UMOV UR22, URZ ;  /* 0x000000ff00167c82 */ /* 0x000fe20008000000 */
[----:B------:R-:W-:Y:S01]  /*3b60*/  R2UR UR12, R0 ;  /* 0x00000000000c72ca */ /* 0x000fe200000e0000 */
[----:B------:R-:W-:Y:S01]  /*3b70*/  UMOV UR21, URZ ;  /* 0x000000ff00157c82 */ /* 0x000fe20008000000 */
[----:B------:R-:W-:Y:S01]  /*3b80*/  R2UR UR13, R8 ;  /* 0x00000000080d72ca */ /* 0x000fe200000e0000 */
[----:B------:R-:W-:Y:S01]  /*3b90*/  IMAD.MOV.U32 R8, RZ, RZ, RZ ;  /* 0x000000ffff087224 */ /* 0x000fe200078e00ff */
[----:B------:R-:W-:Y:S01]  /*3ba0*/  UMOV UR20, URZ ;  /* 0x000000ff00147c82 */ /* 0x000fe20008000000 */
[----:B------:R-:W-:-:S02]  /*3bb0*/  UISETP.NE.AND UP2, UPT, UR5, URZ, UPT ;  /* 0x000000ff0500728c */ /* 0x000fc4000bf45270 */
[----:B---3--:R-:W-:Y:S01]  /*3bc0*/  ULEA UR8, UR8, UR6, 0x18 ;  /* 0x0000000608087291 */ /* 0x008fe2000f8ec0ff */
[----:B------:R-:W1:Y:S03]  /*3bd0*/  LDCU UR6, c[0x0][0x38c] ;  /* 0x00007180ff0677ac */ /* 0x000e660008000800 */
[----:B------:R-:W-:Y:S02]  /*3be0*/  UIADD3 UR14, UPT, UPT, UR8, 0x6400, URZ ;  /* 0x00006400080e7890 */ /* 0x000fe4000fffe0ff */
[----:B------:R-:W-:-:S03]  /*3bf0*/  UIADD3 UR15, UPT, UPT, UR8, 0x16400, URZ ;  /* 0x00016400080f7890 */ /* 0x000fc6000fffe0ff */
[----:B--2---:R-:W2:Y:S01]  /*3c00*/  LDS R2, [UR8+0x200] ;  /* 0x00020008ff027984 */ /* 0x004ea20008000800 */
[----:B------:R-:W-:Y:S02]  /*3c10*/  USHF.R.U32.HI UR14, URZ, 0x4, UR14 ;  /* 0x00000004ff0e7899 */ /* 0x000fe4000801160e */
[----:B------:R-:W-:Y:S02]  /*3c20*/  USHF.R.U32.HI UR15, URZ, 0x4, UR15 ;  /* 0x00000004ff0f7899 */ /* 0x000fe4000801160f */
[----:B------:R-:W-:Y:S02]  /*3c30*/  ULOP3.LUT UR14, UR14, 0x3fff, URZ, 0xc0, !UPT ;  /* 0x00003fff0e0e7892 */ /* 0x000fe4000f8ec0ff */
[----:B------:R-:W-:Y:S02]  /*3c40*/  ULOP3.LUT UR15, UR15, 0x3fff, URZ, 0xc0, !UPT ;  /* 0x00003fff0f0f7892 */ /* 0x000fe4000f8ec0ff */
[----:B------:R-:W-:Y:S02]  /*3c50*/  ULOP3.LUT UR14, UR14, 0x10000, URZ, 0xfc, !UPT ;  /* 0x000100000e0e7892 */ /* 0x000fe4000f8efcff */
[----:B-1----:R-:W-:-:S02]  /*3c60*/  UIADD3 UR6, UPT, UPT, UR6, 0x3f, URZ ;  /* 0x0000003f06067890 */ /* 0x002fc4000fffe0ff */
[----:B------:R-:W-:Y:S02]  /*3c70*/  ULOP3.LUT UR15, UR15, 0x10000, URZ, 0xfc, !UPT ;  /* 0x000100000f0f7892 */ /* 0x000fe4000f8efcff */
[----:B------:R-:W-:Y:S01]  /*3c80*/  USHF.R.S32.HI UR7, URZ, 0x1f, UR6 ;  /* 0x0000001fff077899 */ /* 0x000fe20008011406 */
[----:B------:R-:W-:Y:S01]  /*3c90*/  UMOV UR28, 0x0 ;  /* 0x00000000001c7882 */ /* 0x000fe20000000000 */
[----:B------:R-:W-:Y:S02]  /*3ca0*/  UMOV UR29, 0x8400010 ;  /* 0x08400010001d7882 */ /* 0x000fe40000000000 */
[----:B------:R-:W-:Y:S01]  /*3cb0*/  ULEA.HI UR7, UR7, UR6, URZ, 0x6 ;  /* 0x0000000607077291 */ /* 0x000fe2000f8f30ff */
[----:B------:R-:W-:Y:S01]  /*3cc0*/  UMOV UR26, 0x0 ;  /* 0x00000000001a7882 */ /* 0x000fe20000000000 */
[----:B------:R-:W-:Y:S02]  /*3cd0*/  UMOV UR27, 0x8400010 ;  /* 0x08400010001b7882 */ /* 0x000fe40000000000 */
[----:B------:R-:W-:-:S04]  /*3ce0*/  USHF.R.S32.HI UR7, URZ, 0x6, UR7 ;  /* 0x00000006ff077899 */ /* 0x000fc80008011407 */
[----:B------:R-:W-:-:S04]  /*3cf0*/  UISETP.LT.AND UP0, UPT, UR7, 0x1, UPT ;  /* 0x000000010700788c */ /* 0x000fc8000bf01270 */
[----:B------:R-:W-:Y:S01]  /*3d00*/  USEL UR23, UR7, 0x1, !UP0 ;  /* 0x0000000107177887 */ /* 0x000fe2000c000000 */
[----:B--2---:R-:W-:Y:S02]  /*3d10*/  R2UR UR24, R2 ;  /* 0x00000000021872ca */ /* 0x004fe400000e0000 */
[----:B------:R-:W-:-:S13]  /*3d20*/  CS2R R2, SRZ ;  /* 0x0000000000027805 */ /* 0x000fda000001ff00 */
.L_x_87:
[C---:B------:R-:W-:Y:S02]  /*3d30*/  LEA R0, R8.reuse, UR8, 0x3 ;  /* 0x0000000808007c11 */ /* 0x040fe4000f8e18ff */
[----:B------:R-:W-:Y:S02]  /*3d40*/  SHF.L.U32 R4, R3, 0x1f, RZ ;  /* 0x0000001f03047819 */ /* 0x000fe400000006ff */
[----:B------:R-:W-:Y:S02]  /*3d50*/  LEA R5, R8, UR8, 0x4 ;  /* 0x0000000808057c11 */ /* 0x000fe4000f8e20ff */
[----:B------:R-:W1:Y:S02]  /*3d60*/  SYNCS.PHASECHK.TRANS64.TRYWAIT P0, [R0+URZ+0x150], R4 ;  /* 0x00015004000075a7 */ /* 0x000e6400080011ff */
[----:B-1-34-:R-:W-:Y:S05]  /*3d70*/  @!P0 BRA `(.L_x_80) ;  /* 0x0000007800748947 */ /* 0x01afea0003800000 */
.L_x_279:
[----:B-1----:R-:W1:Y:S01]  /*3d80*/  LDS.128 R4, [R5+0x1e0] ;  /* 0x0001e00005047984 */ /* 0x002e620000000c00 */
[----:B------:R-:W-:Y:S02]  /*3d90*/  VIADD R0, R0, 0x160 ;  /* 0x0000016000007836 */ /* 0x000fe40000000000 */
[----:B------:R-:W-:Y:S01]  /*3da0*/  VIADD R8, R8, 0x1 ;  /* 0x0000000108087836 */ /* 0x000fe20000000000 */
[----:B------:R-:W-:Y:S01]  /*3db0*/  @!PT LDS RZ, [RZ] ;  /* 0x00000000fffff984 */ /* 0x000fe20000000800 */
[----:B------:R-:W-:Y:S01]  /*3dc0*/  @!PT LDS RZ, [RZ] ;  /* 0x00000000fffff984 */ /* 0x000fe20000000800 */
[----:B------:R-:W-:Y:S01]  /*3dd0*/  @!PT LDS RZ, [RZ] ;  /* 0x00000000fffff984 */ /* 0x000fe20000000800 */
[----:B------:R-:W-:Y:S01]  /*3de0*/  @!PT LDS RZ, [RZ] ;  /* 0x00000000fffff984 */ /* 0x000fe20000000800 */
[----:B------:R2:W-:Y:S06]  /*3df0*/  MEMBAR.ALL.CTA ;  /* 0x0000000000007992 */ /* 0x0005ec0000008000 */
[----:B--2---:R-:W2:Y:S01]  /*3e00*/  FENCE.VIEW.ASYNC.S ;  /* 0x00000000000073c6 */ /* 0x004ea20000000000 */
[----:B------:R-:W-:-:S04]  /*3e10*/  PRMT R0, RZ, 0x654, R0 ;  /* 0x00000654ff007816 */ /* 0x000fc80000000000 */
[----:B--2---:R2:W-:Y:S01]  /*3e20*/  SYNCS.ARRIVE.TRANS64.RED.A1T0 RZ, [R0+URZ], RZ ;  /* 0x000000ff00ff79a7 */ /* 0x0045e200081004ff */
[----:B-1----:R-:W-:Y:S01]  /*3e30*/  LOP3.LUT P1, RZ, R6, 0x1, RZ, 0xc0, !PT ;  /* 0x0000000106ff7812 */ /* 0x002fe2000782c0ff */
[----:B--2---:R-:W-:-:S12]  /*3e40*/  BRA.U UP2, `(.L_x_81) ;  /* 0x0000000102e07547 */ /* 0x004fd8000b800000 */
[----:B------:R-:W1:Y:S01]  /*3e50*/  LDCU UR6, c[0x0][0x38c] ;  /* 0x00007180ff0677ac */ /* 0x000e620008000800 */
[----:B------:R-:W-:Y:S02]  /*3e60*/  PLOP3.LUT P2, PT, PT, PT, PT, 0x80, 0x8 ;  /* 0x000000000008781c */ /* 0x000fe40003f4f070 */
[----:B------:R-:W-:Y:S01]  /*3e70*/  SHF.L.U32 R4, R9, 0x1f, RZ ;  /* 0x0000001f09047819 */ /* 0x000fe200000006ff */
[----:B------:R-:W-:Y:S02]  /*3e80*/  ULEA UR10, UR22, UR8, 0x3 ;  /* 0x00000008160a7291 */ /* 0x000fe4000f8e18ff */
[----:B------:R-:W-:Y:S02]  /*3e90*/  ULEA UR11, UR22, UR24, 0x7 ;  /* 0x00000018160b7291 */ /* 0x000fe4000f8e38ff */
[----:B-1----:R-:W-:-:S06]  /*3ea0*/  UISETP.GE.AND UP0, UPT, UR6, 0x1, UPT ;  /* 0x000000010600788c */ /* 0x002fcc000bf06270 */
[----:B------:R-:W-:-:S05]  /*3eb0*/  PLOP3.LUT P0, PT, PT, PT, UP0, 0x80, 0x8 ;  /* 0x000000000008781c */ /* 0x000fca0003f0f008 */
[----:B------:R-:W-:-:S08]  /*3ec0*/  @UP0 ULEA UR6, UR21, UR8, 0x3 ;  /* 0x0000000815060291 */ /* 0x000fd0000f8e18ff */
[----:B------:R-:W-:-:S04]  /*3ed0*/  @P0 SHF.L.U32 R0, R2, 0x1f, RZ ;  /* 0x0000001f02000819 */ /* 0x000fc800000006ff */
[----:B------:R1:W2:Y:S01]  /*3ee0*/  @P0 SYNCS.PHASECHK.TRANS64.TRYWAIT P2, [UR6], R0 ;  /* 0x00000000ff0005a7 */ /* 0x0002a20008041106 */
[----:B------:R-:W3:Y:S02]  /*3ef0*/  SYNCS.PHASECHK.TRANS64.TRYWAIT P0, [UR10+0x190], R4 ;  /* 0x00019004ff0075a7 */ /* 0x000ee4000800110a */
[----:B-123--:R-:W-:Y:S05]  /*3f00*/  @!P0 BRA `(.L_x_82) ;  /* 0x0000007800248947 */ /* 0x00efea0003800000 */
.L_x_281:
[----:B------:R-:W-:Y:S01]  /*3f10*/  UMOV UR19, UR20 ;  /* 0x0000001400137c82 */ /* 0x000fe20008000000 */
[----:B------:R-:W-:Y:S05]  /*3f20*/  BRA.U !UP0, `(.L_x_83) ;  /* 0x0000000108987547 */ /* 0x000fea000b800000 */
[----:B------:R-:W-:Y:S02]  /*3f30*/  UIADD3 UR19, UPT, UPT, UR23, UR20, URZ ;  /* 0x0000001417137290 */ /* 0x000fe4000fffe0ff */
[----:B------:R-:W-:Y:S01]  /*3f40*/  UPLOP3.LUT UP3, UPT, UPT, UPT, UPT, 0x40, 0x4 ;  /* 0x000000000004789c */ /* 0x000fe20003f6e870 */
[----:B------:R-:W-:Y:S01]  /*3f50*/  UMOV UR18, UR7 ;  /* 0x0000000700127c82 */ /* 0x000fe20008000000 */
[----:B------:R-:W-:-:S09]  /*3f60*/  UMOV UR17, UR21 ;  /* 0x0000001500117c82 */ /* 0x000fd20008000000 */
.L_x_86:
[----:B--2---:R-:W-:Y:S01]  /*3f70*/  ULEA UR9, UR17, UR8, 0x3 ;  /* 0x0000000811097291 */ /* 0x004fe2000f8e18ff */
[----:B---3--:R-:W-:Y:S11]  /*3f80*/  @P2 BRA `(.L_x_84) ;  /* 0x00000000000c2947 */ /* 0x008ff60003800000 */
[----:B-1----:R-:W-:Y:S04]  /*3f90*/  SHF.L.U32 R4, R2, 0x1f, RZ ;  /* 0x0000001f02047819 */ /* 0x002fe800000006ff */
[----:B------:R-:W1:Y:S02]  /*3fa0*/  SYNCS.PHASECHK.TRANS64.TRYWAIT P0, [UR9], R4 ;  /* 0x00000004ff0075a7 */ /* 0x000e640008001109 */
[----:B-1----:R-:W-:Y:S05]  /*3fb0*/  @!P0 BRA `(.L_x_85) ;  /* 0x0000007800108947 */ /* 0x002fea0003800000 */
.L_x_84:
[----:B------:R-:W-:Y:S01]  /*3fc0*/  UISETP.NE.AND UP0, UPT, UR18, 0x1, UPT ;  /* 0x000000011200788c */ /* 0x000fe2000bf05270 */
[----:B------:R-:W-:Y:S01]  /*3fd0*/  PLOP3.LUT P2, PT, PT, PT, PT, 0x80, 0x8 ;  /* 0x000000000008781c */ /* 0x000fe20003f4f070 */
[----:B------:R-:W-:Y:S02]  /*3fe0*/  UIADD3 UR21, UPT, UPT, UR17, 0x1, URZ ;  /* 0x0000000111157890 */ /* 0x000fe4000fffe0ff */
[----:B------:R-:W-:Y:S02]  /*3ff0*/  ULEA UR30, UR17, UR15, 0x9 ;  /* 0x0000000f111e7291 */ /* 0x000fe4000f8e48ff */
[----:B------:R-:W-:Y:S01]  /*4000*/  UISETP.NE.AND UP1, UPT, UR21, 0x10, UPT ;  /* 0x000000101500788c */ /* 0x000fe2000bf25270 */
[----:B------:R-:W-:Y:S01]  /*4010*/  PLOP3.LUT P0, PT, PT, PT, UP0, 0x80, 0x8 ;  /* 0x000000000008781c */ /* 0x000fe20003f0f008 */
[----:B------:R-:W-:Y:S02]  /*4020*/  ULEA UR32, UR17, UR14, 0x8 ;  /* 0x0000000e11207291 */ /* 0x000fe4000f8e40ff */
[----:B------:R-:W-:Y:S02]  /*4030*/  USEL UR16, URZ, 0x1, UP1 ;  /* 0x00000001ff107887 */ /* 0x000fe40008800000 */
[----:B------:R-:W-:Y:S02]  /*4040*/  USEL UR21, UR21, URZ, UP1 ;  /* 0x000000ff15157287 */ /* 0x000fe40008800000 */
[----:B------:R-:W-:Y:S02]  /*4050*/  UIADD3 UR36, UPT, UPT, UR30, 0x2, URZ ;  /* 0x000000021e247890 */ /* 0x000fe4000fffe0ff */
[----:B------:R-:W-:Y:S01]  /*4060*/  @UP0 ULEA UR6, UR21, UR8, 0x3 ;  /* 0x0000000815060291 */ /* 0x000fe2000f8e18ff */
[----:B------:R-:W-:Y:S01]  /*4070*/  LOP3.LUT R2, R2, UR16, RZ, 0x3c, !PT ;  /* 0x0000001002027c12 */ /* 0x000fe2000f8e3cff */
[----:B------:R-:W-:Y:S02]  /*4080*/  UIADD3 UR34, UPT, UPT, UR32, 0x2, URZ ;  /* 0x0000000220227890 */ /* 0x000fe4000fffe0ff */
[----:B------:R-:W-:Y:S01]  /*4090*/  UIADD3 UR9, UPT, UPT, UR9, 0x80, URZ ;  /* 0x0000008009097890 */ /* 0x000fe2000fffe0ff */
[----:B-1----:R-:W-:Y:S01]  /*40a0*/  @P0 SHF.L.U32 R0, R2, 0x1f, RZ ;  /* 0x0000001f02000819 */ /* 0x002fe200000006ff */
[----:B------:R-:W-:Y:S01]  /*40b0*/  UMOV UR31, 0x80004020 ;  /* 0x80004020001f7882 */ /* 0x000fe20000000000 */
[----:B------:R-:W-:Y:S01]  /*40c0*/  UMOV UR33, 0x80004020 ;  /* 0x8000402000217882 */ /* 0x000fe20000000000 */
[----:B------:R-:W-:Y:S01]  /*40d0*/  UMOV UR37, 0x80004020 ;  /* 0x8000402000257882 */ /* 0x000fe20000000000 */
[----:B------:R2:W3:Y:S01]  /*40e0*/  @P0 SYNCS.PHASECHK.TRANS64.TRYWAIT P2, [UR6], R0 ;  /* 0x00000000ff0005a7 */ /* 0x0004e20008041106 */
[----:B------:R-:W-:Y:S01]  /*40f0*/  UIADD3 UR20, UPT, UPT, UR20, 0x1, URZ ;  /* 0x0000000114147890 */ /* 0x000fe2000fffe0ff */
[----:B------:R2:W-:Y:S01]  /*4100*/  UTCQMMA.2CTA gdesc[UR32], gdesc[UR30], tmem[UR11], tmem[UR28], idesc[UR29], UP3 ;  /* 0x00ff1c1e200075ea */ /* 0x0005e20009a0030b */
[----:B------:R-:W-:Y:S02]  /*4110*/  UIADD3 UR18, UPT, UPT, UR18, -0x1, URZ ;  /* 0xffffffff12127890 */ /* 0x000fe4000fffe0ff */
[----:B------:R-:W-:Y:S02]  /*4120*/  UISETP.NE.AND UP0, UPT, UR20, UR19, UPT ;  /* 0x000000131400728c */ /* 0x000fe4000bf05270 */
[----:B------:R-:W-:Y:S01]  /*4130*/  UPLOP3.LUT UP3, UPT, UPT, UPT, UPT, 0x80, 0x8 ;  /* 0x000000000008789c */ /* 0x000fe20003f6f070 */
[----:B------:R-:W-:Y:S01]  /*4140*/  UMOV UR35, 0x80004020 ;  /* 0x8000402000237882 */ /* 0x000fe20000000000 */
[----:B------:R-:W-:Y:S01]  /*4150*/  UMOV UR17, UR21 ;  /* 0x0000001500117c82 */ /* 0x000fe20008000000 */
[----:B------:R2:W-:Y:S01]  /*4160*/  UTCQMMA.2CTA gdesc[UR34], gdesc[UR36], tmem[UR11], tmem[UR26], idesc[UR27], UPT ;  /* 0x00ff1a24220075ea */ /* 0x0005e2000ba0030b */
[----:B------:R2:W-:Y:S03]  /*4170*/  UTCBAR.2CTA.MULTICAST [UR9], URZ, UR13 ;  /* 0x000000ff090073e9 */ /* 0x0005e6000820080d */
[----:B------:R-:W-:Y:S05]  /*4180*/  BRA.U UP0, `(.L_x_86) ;  /* 0xfffffffd00787547 */ /* 0x000fea000b83ffff */
.L_x_83:
[----:B------:R-:W-:Y:S01]  /*4190*/  UIADD3 UR10, UPT, UPT, UR10, 0x170, URZ ;  /* 0x000001700a0a7890 */ /* 0x000fe2000fffe0ff */
[----:B------:R-:W-:-:S08]  /*41a0*/  UMOV UR20, UR19 ;  /* 0x0000001300147c82 */ /* 0x000fd00008000000 */
[----:B------:R4:W-:Y:S01]  /*41b0*/  UTCBAR.2CTA.MULTICAST [UR10], URZ, UR12 ;  /* 0x000000ff0a0073e9 */ /* 0x0009e2000820080c */
[----:B------:R-:W-:Y:S02]  /*41c0*/  NOP ;  /* 0x0000000000007918 */ /* 0x000fe40000000000 */
.L_x_81:
[----:B------:R-:W-:Y:S01]  /*41d0*/  UIADD3 UR22, UPT, UPT, UR22, 0x1, URZ ;  /* 0x0000000116167890 */ /* 0x000fe2000fffe0ff */
[----:B------:R-:W-:-:S03]  /*41e0*/  ISETP.NE.AND P0, PT, R8, 0x2, PT ;  /* 0x000000020800780c */ /* 0x000fc60003f05270 */
[----:B------:R-:W-:Y:S01]  /*41f0*/  UISETP.NE.AND UP0, UPT, UR22, 0x4, UPT ;  /* 0x000000041600788c */ /* 0x000fe2000bf05270 */
[----:B-12---:R-:W-:Y:S02]  /*4200*/  SEL R0, RZ, 0x1, P0 ;  /* 0x00000001ff007807 */ /* 0x006fe40000000000 */
[----:B------:R-:W-:Y:S01]  /*4210*/  SEL R8, R8, RZ, P0 ;  /* 0x000000ff08087207 */ /* 0x000fe20000000000 */
[----:B------:R-:W-:Y:S01]  /*4220*/  USEL UR6, URZ, 0x1, UP0 ;  /* 0x00000001ff067887 */ /* 0x000fe20008000000 */
[----:B------:R-:W-:Y:S01]  /*4230*/  LOP3.LUT R3, R3, R0, RZ, 0x3c, !PT ;  /* 0x0000000003037212 */ /* 0x000fe200078e3cff */
[----:B------:R-:W-:-:S04]  /*4240*/  USEL UR22, UR22, URZ, UP0 ;  /* 0x000000ff16167287 */ /* 0x000fc80008000000 */
[----:B------:R-:W-:Y:S01]  /*4250*/  LOP3.LUT R9, R9, UR6, RZ, 0x3c, !PT ;  /* 0x0000000609097c12 */ /* 0x000fe2000f8e3cff */
[----:B------:R-:W-:Y:S07]  /*4260*/  @P1 BRA `(.L_x_87) ;  /* 0xfffffff800b01947 */ /* 0x000fee000383ffff */
[----:B------:R-:W1:Y:S01]  /*4270*/  S2UR UR6, SR_CgaCtaId ;  /* 0x00000000000679c3 */ /* 0x000e620000008800 */
[----:B------:R-:W-:Y:S01]  /*4280*/  ELECT P0, URZ, PT ;  /* 0x0000000000ff782f */ /* 0x000fe20003800000 */
[----:B------:R-:W-:Y:S01]  /*4290*/  HFMA2 R0, -RZ, RZ, 0, 5.9604644775390625e-08 ;  /* 0x00000001ff007431 */ /* 0x000fe200000001ff */
[----:B------:R-:W-:-:S05]  /*42a0*/  UMOV UR7, 0x40 ;  /* 0x0000004000077882 */ /* 0x000fca0000000000 */
[----:B------:R-:W-:Y:S01]  /*42b0*/  UVIRTCOUNT.DEALLOC.SMPOOL 0x80 ;  /* 0x000000800000784c */ /* 0x000fe20000000000 */
[----:B------:R-:W-:Y:S02]  /*42c0*/  UISETP.NE.AND UP0, UPT, UR5, URZ, UPT ;  /* 0x000000ff0500728c */ /* 0x000fe4000bf05270 */
[----:B-1----:R-:W-:-:S09]  /*42d0*/  ULEA UR6, UR6, UR7, 0x18 ;  /* 0x0000000706067291 */ /* 0x002fd2000f8ec0ff */
[----:B------:R1:W-:Y:S01]  /*42e0*/  @P0 STS.U8 [UR6+0x1c], R0 ;  /* 0x00001c00ff000988 */ /* 0x0003e20008000006 */
[----:B------:R-:W-:Y:S05]  /*42f0*/  BRA.U UP0, `(.L_x_88) ;  /* 0x0000000100a07547 */ /* 0x000fea000b800000 */
[----:B------:R-:W-:Y:S01]  /*4300*/  UIADD3 UR5, UPT, UPT, UR8, 0x190, URZ ;  /* 0x0000019008057890 */ /* 0x000fe2000fffe0ff */
[----:B------:R-:W-:-:S03]  /*4310*/  SHF.L.U32 R2, R9, 0x1f, RZ ;  /* 0x0000001f09027819 */ /* 0x000fc600000006ff */
[----:B------:R-:W-:-:S09]  /*4320*/  ULEA UR7, UR22, UR5, 0x3 ;  /* 0x0000000516077291 */ /* 0x000fd2000f8e18ff */
[----:B------:R-:W2:Y:S02]  /*4330*/  SYNCS.PHASECHK.TRANS64.TRYWAIT P0, [UR7], R2 ;  /* 0x00000002ff0075a7 */ /* 0x000ea40008001107 */
[----:B--2---:R-:W-:Y:S05]  /*4340*/  @!P0 BRA `(.L_x_89) ;  /* 0x0000007400448947 */ /* 0x004fea0003800000 */
.L_x_284:
[----:B------:R-:W-:-:S04]  /*4350*/  UIADD3 UR9, UPT, UPT, UR22, 0x1, URZ ;  /* 0x0000000116097890 */ /* 0x000fc8000fffe0ff */
[----:B------:R-:W-:-:S04]  /*4360*/  UISETP.NE.AND UP1, UPT, UR9, 0x4, UPT ;  /* 0x000000040900788c */ /* 0x000fc8000bf25270 */
[----:B----4-:R-:W-:Y:S02]  /*4370*/  USEL UR10, URZ, 0x1, UP1 ;  /* 0x00000001ff0a7887 */ /* 0x010fe40008800000 */
[----:B------:R-:W-:-:S04]  /*4380*/  USEL UR9, UR9, URZ, UP1 ;  /* 0x000000ff09097287 */ /* 0x000fc80008800000 */
[----:B------:R-:W-:Y:S01]  /*4390*/  ULEA UR7, UR9, UR5, 0x3 ;  /* 0x0000000509077291 */ /* 0x000fe2000f8e18ff */
[----:B-1----:R-:W-:-:S04]  /*43a0*/  LOP3.LUT R2, R9, UR10, RZ, 0x3c, !PT ;  /* 0x0000000a09027c12 */ /* 0x002fc8000f8e3cff */
[----:B------:R-:W-:-:S04]  /*43b0*/  SHF.L.U32 R3, R2, 0x1f, RZ ;  /* 0x0000001f02037819 */ /* 0x000fc800000006ff */
[----:B------:R-:W1:Y:S02]  /*43c0*/  SYNCS.PHASECHK.TRANS64.TRYWAIT P0, [UR7], R3 ;  /* 0x00000003ff0075a7 */ /* 0x000e640008001107 */
[----:B-1----:R-:W-:Y:S05]  /*43d0*/  @!P0 BRA `(.L_x_90) ;  /* 0x0000007400388947 */ /* 0x002fea0003800000 */
.L_x_286:
        /* <DEDUP_REMOVED lines=9> */
.L_x_288:
[----:B------:R-:W-:-:S04]  /*4470*/  UIADD3 UR9, UPT, UPT, UR9, 0x1, URZ ;  /* 0x0000000109097890 */ /* 0x000fc8000fffe0ff */
[----:B------:R-:W-:-:S04]  /*4480*/  UISETP.NE.AND UP1, UPT, UR9, 0x4, UPT ;  /* 0x000000040900788c */ /* 0x000fc8000bf25270 */
[----:B------:R-:W-:Y:S02]  /*4490*/  USEL UR7, URZ, 0x1, UP1 ;  /* 0x00000001ff077887 */ /* 0x000fe40008800000 */
[----:B------:R-:W-:-:S04]  /*44a0*/  USEL UR9, UR9, URZ, UP1 ;  /* 0x000000ff09097287 */ /* 0x000fc80008800000 */
[----:B------:R-:W-:Y:S01]  /*44b0*/  ULEA UR9, UR9, UR5, 0x3 ;  /* 0x0000000509097291 */ /* 0x000fe2000f8e18ff */
[----:B------:R-:W-:-:S04]  /*44c0*/  LOP3.LUT R2, R2, UR7, RZ, 0x3c, !PT ;  /* 0x0000000702027c12 */ /* 0x000fc8000f8e3cff */
[----:B------:R-:W-:Y:S01]  /*44d0*/  SHF.L.U32 R2, R2, 0x1f, RZ ;  /* 0x0000001f02027819 */ /* 0x000fe200000006ff */
[----:B-1----:R-:W-:-:S04]  /*44e0*/  IMAD.U32 R0, RZ, RZ, UR9 ;  /* 0x00000009ff007e24 */ /* 0x002fc8000f8e00ff */
[----:B------:R1:W2:Y:S03]  /*44f0*/  SYNCS.PHASECHK.TRANS64.TRYWAIT P0, [R0+URZ], R2 ;  /* 0x00000002000075a7 */ /* 0x0002a600080011ff */
[----:B--2---:R-:W-:Y:S05]  /*4500*/  @!P0 NANOSLEEP.SYNCS 0x989680 ;  /* 0x009896800000895d */ /* 0x004fea0003900000 */
[----:B------:R-:W2:Y:S02]  /*4510*/  @!P0 SYNCS.PHASECHK.TRANS64 P0, [R0+URZ], R2 ;  /* 0x00000002000085a7 */ /* 0x000ea400080010ff */
[----:B--2---:R-:W-:Y:S05]  /*4520*/  @P0 BRA `(.L_x_92) ;  /* 0x0000000000200947 */ /* 0x004fea0003800000 */
.L_x_93:
[----:B--2---:R2:W4:Y:S02]  /*4530*/  SYNCS.PHASECHK.TRANS64.TRYWAIT P0, [R0+URZ], R2 ;  /* 0x00000002000075a7 */ /* 0x00452400080011ff */
[----:B----4-:R-:W-:Y:S05]  /*4540*/  @!P0 NANOSLEEP.SYNCS 0x989680 ;  /* 0x009896800000895d */ /* 0x010fea0003900000 */
[----:B------:R-:W4:Y:S02]  /*4550*/  @!P0 SYNCS.PHASECHK.TRANS64 P0, [R0+URZ], R2 ;  /* 0x00000002000085a7 */ /* 0x000f2400080010ff */
[----:B----4-:R-:W-:Y:S05]  /*4560*/  @!P0 BRA `(.L_x_93) ;  /* 0xfffffffc00f08947 */ /* 0x010fea000383ffff */
[----:B------:R-:W-:Y:S05]  /*4570*/  BRA `(.L_x_92) ;  /* 0x00000000000c7947 */ /* 0x000fea0003800000 */
.L_x_88:
[----:B------:R-:W-:-:S04]  /*4580*/  UIADD3 UR5, UPT, UPT, UR8, 0x1d0, URZ ;  /* 0x000001d008057890 */ /* 0x000fc8000fffe0ff */
[----:B------:R-:W-:-:S09]  /*4590*/  UPRMT UR5, UR4, 0x654, UR5 ;  /* 0x0000065404057896 */ /* 0x000fd20008000005 */
[----:B------:R-:W-:Y:S03]  /*45a0*/  SYNCS.ARRIVE.TRANS64.RED.A1T0 RZ, [UR5], RZ ;  /* 0x000000ffffff79a7 */ /* 0x000fe60008100405 */
.L_x_92:
[----:B-12---:R-:W-:Y:S01]  /*45b0*/  SHF.L.U32 R2, RZ, 0x1f, RZ ;  /* 0x0000001fff027819 */ /* 0x006fe200000006ff */
[----:B------:R-:W-:Y:S01]  /*45c0*/  UIADD3 UR5, UPT, UPT, UR8, 0x1d0, URZ ;  /* 0x000001d008057890 */ /* 0x000fe2000fffe0ff */
[----:B------:R-:W-:Y:S02]  /*45d0*/  PLOP3.LUT P0, PT, PT, PT, UP0, 0x80, 0x8 ;  /* 0x000000000008781c */ /* 0x000fe40003f0f008 */
[----:B------:R-:W1:Y:S02]  /*45e0*/  SYNCS.PHASECHK.TRANS64.TRYWAIT P1, [UR8+0x1d0], R2 ;  /* 0x0001d002ff0075a7 */ /* 0x000e640008021108 */
[----:B-1----:R-:W-:Y:S09]  /*45f0*/  @!P1 BRA `(.L_x_94) ;  /* 0x0000007000e09947 */ /* 0x002ff20003800000 */
.L_x_290:
[----:B------:R-:W-:Y:S01]  /*4600*/  @!UP0 UPRMT UR5, UR4, 0x654, UR5 ;  /* 0x0000065404058896 */ /* 0x000fe20008000005 */
[----:B------:R-:W-:Y:S02]  /*4610*/  UMOV UR8, 0xffff ;  /* 0x0000ffff00087882 */ /* 0x000fe40000000000 */
[----:B------:R-:W-:-:S06]  /*4620*/  UMOV UR4, 0x1 ;  /* 0x0000000100047882 */ /* 0x000fcc0000000000 */
[----:B------:R-:W-:Y:S01]  /*4630*/  @!P0 SYNCS.ARRIVE.TRANS64.RED.A1T0 RZ, [UR5], RZ ;  /* 0x000000ffffff89a7 */ /* 0x000fe20008100405 */
[----:B------:R-:W-:Y:S01]  /*4640*/  NOP ;  /* 0x0000000000007918 */ /* 0x000fe20000000000 */
[----:B-1----:R-:W1:Y:S01]  /*4650*/  LDS R0, [UR6+0x14] ;  /* 0x00001406ff007984 */ /* 0x002e620008000800 */
[----:B------:R-:W-:-:S04]  /*4660*/  ULOP3.LUT UR5, UR24, 0xffff, URZ, 0xc0, !UPT ;  /* 0x0000ffff18057892 */ /* 0x000fc8000f8ec0ff */
[----:B------:R-:W-:-:S04]  /*4670*/  USHF.R.U32.HI UR5, URZ, 0x5, UR5 ;  /* 0x00000005ff057899 */ /* 0x000fc80008011605 */
[----:B------:R-:W-:Y:S02]  /*4680*/  USHF.L.U32 UR8, UR8, UR5, URZ ;  /* 0x0000000508087299 */ /* 0x000fe400080006ff */
[----:B------:R-:W-:-:S04]  /*4690*/  USHF.L.U32 UR4, UR4, UR5, URZ ;  /* 0x0000000504047299 */ /* 0x000fc800080006ff */
[----:B-1----:R-:W-:-:S04]  /*46a0*/  LOP3.LUT R0, R0, UR8, RZ, 0xc0, !PT ;  /* 0x0000000800007c12 */ /* 0x002fc8000f8ec0ff */
[----:B------:R-:W-:-:S13]  /*46b0*/  ISETP.NE.AND P0, PT, R0, UR8, PT ;  /* 0x0000000800007c0c */ /* 0x000fda000bf05270 */
[----:B------:R-:W-:Y:S05]  /*46c0*/  @P0 BRA `(.L_x_95) ;  /* 0x0000000000580947 */ /* 0x000fea0003800000 */
[----:B------:R-:W1:Y:S02]  /*46d0*/  LDS R0, [UR6+0x18] ;  /* 0x00001806ff007984 */ /* 0x000e640008000800 */
[----:B-1----:R-:W-:-:S04]  /*46e0*/  LOP3.LUT R0, R0, UR4, RZ, 0xc0, !PT ;  /* 0x0000000400007c12 */ /* 0x002fc8000f8ec0ff */
[----:B------:R-:W-:-:S13]  /*46f0*/  ISETP.NE.AND P0, PT, R0, UR4, PT ;  /* 0x0000000400007c0c */ /* 0x000fda000bf05270 */
[----:B------:R-:W-:Y:S05]  /*4700*/  @P0 BRA `(.L_x_96) ;  /* 0x00000000003c0947 */ /* 0x000fea0003800000 */
[----:B------:R-:W1:Y:S01]  /*4710*/  S2R R2, SR_LANEID ;  /* 0x0000000000027919 */ /* 0x000e620000000000 */
[----:B------:R-:W-:Y:S01]  /*4720*/  ULOP3.LUT UR8, URZ, UR8, URZ, 0x33, !UPT ;  /* 0x00000008ff087292 */ /* 0x000fe2000f8e33ff */
[----:B------:R-:W-:Y:S02]  /*4730*/  VOTEU.ANY UR7, UPT, PT ;  /* 0x0000000000077886 */ /* 0x000fe400038e0100 */
[----:B------:R-:W-:-:S03]  /*4740*/  UFLO.U32 UR7, UR7 ;  /* 0x00000007000772bd */ /* 0x000fc600080e0000 */
[----:B------:R-:W-:-:S04]  /*4750*/  IMAD.U32 R0, RZ, RZ, UR8 ;  /* 0x00000008ff007e24 */ /* 0x000fc8000f8e00ff */
[----:B------:R2:W3:Y:S02]  /*4760*/  REDUX UR5, R0 ;  /* 0x00000000000573c4 */ /* 0x0004e40000000000 */
[----:B------:R1:W-:Y:S02]  /*4770*/  UTCATOMSWS.AND URZ, UR8 ;  /* 0x0000000800ff79e3 */ /* 0x0003e40008000000 */
[----:B-1----:R-:W-:Y:S02]  /*4780*/  ISETP.EQ.U32.AND P0, PT, R2, UR7, PT ;  /* 0x0000000702007c0c */ /* 0x002fe4000bf02070 */
[----:B--2---:R-:W-:Y:S02]  /*4790*/  LOP3.LUT R0, RZ, UR4, RZ, 0x33, !PT ;  /* 0x00000004ff007c12 */ /* 0x004fe4000f8e33ff */
[----:B---3--:R-:W-:Y:S02]  /*47a0*/  MOV R2, UR5 ;  /* 0x0000000500027c02 */ /* 0x008fe40008000f00 */
[----:B------:R-:W1:Y:S07]  /*47b0*/  REDUX UR4, R0 ;  /* 0x00000000000473c4 */ /* 0x000e6e0000000000 */
[----:B------:R2:W-:Y:S01]  /*47c0*/  @P0 ATOMS.AND RZ, [UR6+0x14], R2 ;  /* 0x00001402ffff098c */ /* 0x0005e2000a800006 */
[----:B-1----:R-:W-:-:S05]  /*47d0*/  IMAD.U32 R0, RZ, RZ, UR4 ;  /* 0x00000004ff007e24 */ /* 0x002fca000f8e00ff */
[----:B------:R2:W-:Y:S01]  /*47e0*/  @P0 ATOMS.AND RZ, [UR6+0x18], R0 ;  /* 0x00001800ffff098c */ /* 0x0005e2000a800006 */
[----:B------:R-:W-:Y:S05]  /*47f0*/  BRA `(.L_x_97) ;  /* 0x0000000000147947 */ /* 0x000fea0003800000 */
.L_x_96:
[----:B------:R-:W-:Y:S02]  /*4800*/  MOV R2, 0x4820 ;  /* 0x0000482000027802 */ /* 0x000fe40000000f00 */
[----:B---345:R-:W-:Y:S05]  /*4810*/  CALL.REL.NOINC `($__internal_0_$__cuda_sm10x_tcgen05_guardrail_trap_col_being_dealloced_not_returned_by_alloc) ;  /* 0x0000007400807944 */ /* 0x038fea0003c00000 */
[----:B------:R-:W-:Y:S05]  /*4820*/  BRA `(.L_x_97) ;  /* 0x0000000000087947 */ /* 0x000fea0003800000 */
.L_x_95:
[----:B------:R-:W-:Y:S02]  /*4830*/  MOV R2, 0x4850 ;  /* 0x0000485000027802 */ /* 0x000fe40000000f00 */
[----:B---345:R-:W-:Y:S05]  /*4840*/  CALL.REL.NOINC `($__internal_2_$__cuda_sm10x_tcgen05_guardrail_trap_unallocated_columns_being_dealloced) ;  /* 0x00000074008c7944 */ /* 0x038fea0003c00000 */
.L_x_97:
[----:B------:R-:W-:Y:S01]  /*4850*/  NOP ;  /* 0x0000000000007918 */ /* 0x000fe20000000000 */
[----:B----4-:R-:W-:Y:S05]  /*4860*/  EXIT ;  /* 0x000000000000794d */ /* 0x010fea0003800000 */
.L_x_68:
[----:B------:R-:W-:-:S09]  /*4870*/  UISETP.NE.OR UP5, UPT, UR10, 0x3, UP5 ;  /* 0x000000030a00788c */ /* 0x000fd2000afa5670 */
[----:B------:R-:W-:Y:S05]  /*4880*/  BRA.U UP5, `(.L_x_98) ;  /* 0x0000001105747547 */ /* 0x000fea000b800000 */
[----:B------:R-:W1:Y:S01]  /*4890*/  LDC R0, c[0x0][0xb30] ;  /* 0x0002cc00ff007b82 */ /* 0x000e620000000800 */
[----:B------:R-:W2:Y:S01]  /*48a0*/  LDCU.64 UR8, c[0x0][0x888] ;  /* 0x00011100ff0877ac */ /* 0x000ea20008000a00 */
[----:B------:R-:W-:Y:S02]  /*48b0*/  HFMA2 R27, -RZ, RZ, 0, 0 ;  /* 0x00000000ff1b7431 */ /* 0x000fe400000001ff */
[----:B------:R-:W-:Y:S01]  /*48c0*/  IMAD.MOV.U32 R29, RZ, RZ, 0x1 ;  /* 0x00000001ff1d7424 */ /* 0x000fe200078e00ff */
[----:B------:R-:W-:Y:S01]  /*48d0*/  MOV R25, 0x1000 ;  /* 0x0000100000197802 */ /* 0x000fe20000000f00 */
[----:B------:R-:W3:Y:S01]  /*48e0*/  LDCU.64 UR4, c[0x0][0x890] ;  /* 0x00011200ff0477ac */ /* 0x000ee20008000a00 */
[----:B------:R-:W-:Y:S01]  /*48f0*/  IMAD.MOV.U32 R28, RZ, RZ, RZ ;  /* 0x000000ffff1c7224 */ /* 0x000fe200078e00ff */
[----:B------:R-:W4:Y:S01]  /*4900*/  LDC R24, c[0x0][0x370] ;  /* 0x0000dc00ff187b82 */ /* 0x000f220000000800 */
[----:B------:R-:W-:Y:S01]  /*4910*/  UMOV UR7, 0x400 ;  /* 0x0000040000077882 */ /* 0x000fe20000000000 */
[----:B------:R-:W-:-:S02]  /*4920*/  UPLOP3.LUT UP1, UPT, UPT, UPT, UPT, 0x40, 0x4 ;  /* 0x000000000004789c */ /* 0x000fc40003f2e870 */
[----:B------:R-:W-:-:S04]  /*4930*/  ULEA UR7, UR37, UR7, 0x18 ;  /* 0x0000000725077291 */ /* 0x000fc8000f8ec0ff */
[----:B------:R-:W4:Y:S01]  /*4940*/  LDC R3, c[0x0][0xb0c] ;  /* 0x0002c300ff037b82 */ /* 0x000f220000000800 */
[----:B------:R-:W-:Y:S02]  /*4950*/  UIADD3 UR13, UPT, UPT, UR7, 0x118, URZ ;  /* 0x00000118070d7890 */ /* 0x000fe4000fffe0ff */
[----:B--2---:R-:W-:Y:S02]  /*4960*/  UISETP.NE.U32.AND UP3, UPT, UR8, URZ, UPT ;  /* 0x000000ff0800728c */ /* 0x004fe4000bf65070 */
[----:B------:R-:W-:Y:S02]  /*4970*/  UIADD3 UR41, UPT, UPT, UR7, 0x100, URZ ;  /* 0x0000010007297890 */ /* 0x000fe4000fffe0ff */
[----:B---3--:R-:W-:Y:S01]  /*4980*/  UISETP.NE.U32.AND UP4, UPT, UR4, URZ, UPT ;  /* 0x000000ff0400728c */ /* 0x008fe2000bf85070 */
[----:B------:R-:W2:Y:S01]  /*4990*/  LDC R20, c[0x0][0xb20] ;  /* 0x0002c800ff147b82 */ /* 0x000ea20000000800 */
[----:B-1----:R-:W-:Y:S01]  /*49a0*/  ISETP.NE.AND P1, PT, R0, 0x1, PT ;  /* 0x000000010000780c */ /* 0x002fe20003f25270 */
[----:B------:R-:W-:-:S02]  /*49b0*/  UISETP.NE.AND.EX UP3, UPT, UR9, URZ, UPT, UP3 ;  /* 0x000000ff0900728c */ /* 0x000fc4000bf65330 */
[----:B------:R-:W-:Y:S02]  /*49c0*/  UIADD3 UR33, UPT, UPT, UR7, 0x108, URZ ;  /* 0x0000010807217890 */ /* 0x000fe4000fffe0ff */
[----:B------:R-:W-:Y:S02]  /*49d0*/  UIADD3 UR25, UPT, UPT, UR7, 0x110, URZ ;  /* 0x0000011007197890 */ /* 0x000fe4000fffe0ff */
[----:B------:R-:W1:Y:S01]  /*49e0*/  LDC.64 R30, c[0x0][0x348] ;  /* 0x0000d200ff1e7b82 */ /* 0x000e620000000a00 */
[----:B------:R-:W-:Y:S02]  /*49f0*/  UPRMT UR13, UR37, 0x654, UR13 ;  /* 0x00000654250d7896 */ /* 0x000fe4000800000d */
[----:B------:R-:W-:-:S05]  /*4a00*/  UISETP.NE.AND.EX UP4, UPT, UR5, URZ, UPT, UP4 ;  /* 0x000000ff0500728c */ /* 0x000fca000bf85340 */
[----:B------:R-:W3:Y:S08]  /*4a10*/  LDC.64 R14, c[0x0][0xb10] ;  /* 0x0002c400ff0e7b82 */ /* 0x000ef00000000a00 */
[----:B------:R-:W1:Y:S08]  /*4a20*/  LDC.64 R6, c[0x0][0xb18] ;  /* 0x0002c600ff067b82 */ /* 0x000e700000000a00 */
[----:B------:R-:W1:Y:S08]  /*4a30*/  LDC.64 R4, c[0x0][0xb28] ;  /* 0x0002ca00ff047b82 */ /* 0x000e700000000a00 */
[----:B--2-4-:R-:W1:Y:S02]  /*4a40*/  LDC R21, c[0x0][0x374] ;  /* 0x0000dd00ff157b82 */ /* 0x014e640000000800 */
.L_x_109:
[C---:B------:R-:W-:Y:S02]  /*4a50*/  LEA R0, R28.reuse, UR7, 0x3 ;  /* 0x000000071c007c11 */ /* 0x040fe4000f8e18ff */
[----:B------:R-:W-:Y:S02]  /*4a60*/  SHF.L.U32 R2, R27, 0x1f, RZ ;  /* 0x0000001f1b027819 */ /* 0x000fe400000006ff */
[----:B------:R-:W-:Y:S02]  /*4a70*/  LEA R16, R28, UR7, 0x4 ;  /* 0x000000071c107c11 */ /* 0x000fe4000f8e20ff */
[----:B--2---:R-:W2:Y:S02]  /*4a80*/  SYNCS.PHASECHK.TRANS64.TRYWAIT P0, [R0+URZ+0x150], R2 ;  /* 0x00015002000075a7 */ /* 0x004ea400080011ff */
[----:B--2---:R-:W-:Y:S05]  /*4a90*/  @!P0 BRA `(.L_x_99) ;  /* 0x0000006c00d08947 */ /* 0x004fea0003800000 */
.L_x_291:
[----:B------:R-:W-:Y:S01]  /*4aa0*/  ISETP.GE.AND P0, PT, R65, 0x1, PT ;  /* 0x000000014100780c */ /* 0x000fe20003f06270 */
[----:B------:R-:W4:Y:S01]  /*4ab0*/  LDS.128 R16, [R16+0x1e0] ;  /* 0x0001e00010107984 */ /* 0x000f220000000c00 */
[----:B--2---:R-:W-:Y:S01]  /*4ac0*/  VIADD R0, R0, 0x160 ;  /* 0x0000016000007836 */ /* 0x004fe20000000000 */
[----:B------:R-:W-:Y:S01]  /*4ad0*/  @!PT LDS RZ, [RZ] ;  /* 0x00000000fffff984 */ /* 0x000fe20000000800 */
[----:B------:R-:W-:Y:S01]  /*4ae0*/  @!PT LDS RZ, [RZ] ;  /* 0x00000000fffff984 */ /* 0x000fe20000000800 */
[----:B------:R-:W-:Y:S01]  /*4af0*/  @!PT LDS RZ, [RZ] ;  /* 0x00000000fffff984 */ /* 0x000fe20000000800 */
[----:B------:R-:W-:Y:S01]  /*4b00*/  @!PT LDS RZ, [RZ] ;  /* 0x00000000fffff984 */ /* 0x000fe20000000800 */
[----:B------:R2:W-:Y:S06]  /*4b10*/  MEMBAR.ALL.CTA ;  /* 0x0000000000007992 */ /* 0x0005ec0000008000 */
[----:B--2---:R-:W2:Y:S01]  /*4b20*/  FENCE.VIEW.ASYNC.S ;  /* 0x00000000000073c6 */ /* 0x004ea20000000000 */
[----:B------:R-:W-:Y:S04]  /*4b30*/  PRMT R0, RZ, 0x654, R0 ;  /* 0x00000654ff007816 */ /* 0x000fe80000000000 */
[----:B--2---:R2:W-:Y:S01]  /*4b40*/  SYNCS.ARRIVE.TRANS64.RED.A1T0 RZ, [R0+URZ], RZ ;  /* 0x000000ff00ff79a7 */ /* 0x0045e200081004ff */
[----:B----4-:R-:W-:Y:S11]  /*4b50*/  LOP3.LUT P3, RZ, R18, 0x1, RZ, 0xc0, !PT ;  /* 0x0000000112ff7812 */ /* 0x010ff6000786c0ff */
[----:B------:R-:W-:Y:S02]  /*4b60*/  @!UPT UIADD3 URZ, UPT, UPT, URZ, URZ, URZ ;  /* 0x000000fffffff290 */ /* 0x000fe4000fffe0ff */
[----:B------:R-:W-:Y:S02]  /*4b70*/  @P3 MOV R11, R16 ;  /* 0x00000010000b3202 */ /* 0x000fe40000000f00 */
[----:B------:R-:W-:Y:S01]  /*4b80*/  @P3 LOP3.LUT R10, R17, 0xffff, RZ, 0xc0, !PT ;  /* 0x0000ffff110a3812 */ /* 0x000fe200078ec0ff */
[----:B--2---:R-:W-:Y:S06]  /*4b90*/  @!P0 BRA `(.L_x_100) ;  /* 0x0000000000a48947 */ /* 0x004fec0003800000 */
[-C--:B-1----:R-:W-:Y:S01]  /*4ba0*/  IMAD.HI.U32 R0, R21, R7.reuse, RZ ;  /* 0x0000000715007227 */ /* 0x082fe200078e00ff */
[----:B------:R-:W-:Y:S02]  /*4bb0*/  ISETP.NE.AND P0, PT, R6, 0x1, PT ;  /* 0x000000010600780c */ /* 0x000fe40003f05270 */
[----:B------:R-:W-:Y:S01]  /*4bc0*/  ISETP.NE.AND P2, PT, R65, 0x1, PT ;  /* 0x000000014100780c */ /* 0x000fe20003f45270 */
[----:B---3--:R-:W-:Y:S01]  /*4bd0*/  IMAD.HI.U32 R9, R24, R14, RZ ;  /* 0x0000000e18097227 */ /* 0x008fe200078e00ff */
[----:B------:R-:W-:Y:S02]  /*4be0*/  SHF.R.U32.HI R0, RZ, R20, R0 ;  /* 0x00000014ff007219 */ /* 0x000fe40000011600 */
[----:B------:R-:W-:Y:S01]  /*4bf0*/  ISETP.NE.AND P4, PT, R3, 0x1, PT ;  /* 0x000000010300780c */ /* 0x000fe20003f85270 */
[----:B------:R-:W-:Y:S01]  /*4c00*/  IMAD.HI.U32 R13, R10, R7, RZ ;  /* 0x000000070a0d7227 */ /* 0x000fe200078e00ff */
[----:B------:R-:W-:Y:S02]  /*4c10*/  SHF.R.U32.HI R9, RZ, R15, R9 ;  /* 0x0000000fff097219 */ /* 0x000fe40000011609 */
[----:B------:R-:W-:Y:S01]  /*4c20*/  SEL R0, R21, R0, !P0 ;  /* 0x0000000015007207 */ /* 0x000fe20004000000 */
[----:B------:R-:W-:Y:S01]  /*4c30*/  IMAD.HI.U32 R12, R11, R14, RZ ;  /* 0x0000000e0b0c7227 */ /* 0x000fe200078e00ff */
[----:B------:R-:W-:Y:S03]  /*4c40*/  SEL R9, R24, R9, !P4 ;  /* 0x0000000918097207 */ /* 0x000fe60006000000 */
[-C--:B------:R-:W-:Y:S01]  /*4c50*/  IMAD.HI.U32 R8, R0, R4.reuse, RZ ;  /* 0x0000000400087227 */ /* 0x080fe200078e00ff */
[----:B------:R-:W-:Y:S03]  /*4c60*/  SHF.R.U32.HI R12, RZ, R15, R12 ;  /* 0x0000000fff0c7219 */ /* 0x000fe6000001160c */
[----:B------:R-:W-:Y:S01]  /*4c70*/  IMAD.HI.U32 R2, R9, R4, RZ ;  /* 0x0000000409027227 */ /* 0x000fe200078e00ff */
[-C--:B------:R-:W-:Y:S02]  /*4c80*/  @P2 SHF.R.U32.HI R0, RZ, R5.reuse, R8 ;  /* 0x00000005ff002219 */ /* 0x080fe40000011608 */
[----:B------:R-:W-:Y:S02]  /*4c90*/  SHF.R.U32.HI R8, RZ, R20, R13 ;  /* 0x00000014ff087219 */ /* 0x000fe4000001160d */
[----:B------:R-:W-:Y:S01]  /*4ca0*/  @P2 SHF.R.U32.HI R9, RZ, R5, R2 ;  /* 0x00000005ff092219 */ /* 0x000fe20000011602 */
[----:B------:R-:W-:Y:S01]  /*4cb0*/  IMAD R0, R65, R0, RZ ;  /* 0x0000000041007224 */ /* 0x000fe200078e02ff */
[----:B------:R-:W-:Y:S02]  /*4cc0*/  SEL R8, R10, R8, !P0 ;  /* 0x000000080a087207 */ /* 0x000fe40004000000 */
[----:B------:R-:W-:Y:S01]  /*4cd0*/  SEL R2, R11, R12, !P4 ;  /* 0x0000000c0b027207 */ /* 0x000fe20006000000 */
[C---:B------:R-:W-:Y:S01]  /*4ce0*/  IMAD R12, R65.reuse, R9, RZ ;  /* 0x00000009410c7224 */ /* 0x040fe200078e02ff */
[C---:B------:R-:W-:Y:S01]  /*4cf0*/  ISETP.GE.AND P0, PT, R8.reuse, R0, PT ;  /* 0x000000000800720c */ /* 0x040fe20003f06270 */
[----:B------:R-:W-:Y:S03]  /*4d00*/  IMAD.HI.U32 R0, R8, R4, RZ ;  /* 0x0000000408007227 */ /* 0x000fe600078e00ff */
[----:B------:R-:W-:Y:S02]  /*4d10*/  ISETP.GE.OR P0, PT, R2, R12, P0 ;  /* 0x0000000c0200720c */ /* 0x000fe40000706670 */
[-C--:B------:R-:W-:Y:S04]  /*4d20*/  SHF.R.U32.HI R0, RZ, R5.reuse, R0 ;  /* 0x00000005ff007219 */ /* 0x080fe80000011600 */
[----:B------:R-:W-:Y:S05]  /*4d30*/  SEL R13, R8, R0, !P2 ;  /* 0x00000000080d7207 */ /* 0x000fea0005000000 */
[----:B------:R-:W-:Y:S02]  /*4d40*/  IMAD.MOV R12, RZ, RZ, -R13 ;  /* 0x000000ffff0c7224 */ /* 0x000fe400078e0a0d */
[C---:B------:R-:W-:Y:S04]  /*4d50*/  @!P0 IMAD.HI.U32 R0, R2.reuse, R4, RZ ;  /* 0x0000000402008227 */ /* 0x040fe800078e00ff */
[----:B------:R-:W-:Y:S01]  /*4d60*/  IMAD R12, R65, R12, R8 ;  /* 0x0000000c410c7224 */ /* 0x000fe200078e0208 */
[----:B------:R-:W-:Y:S04]  /*4d70*/  @!P0 SHF.R.U32.HI R0, RZ, R5, R0 ;  /* 0x00000005ff008219 */ /* 0x000fe80000011600 */
[----:B------:R-:W-:Y:S04]  /*4d80*/  @!P0 SEL R0, R2, R0, !P2 ;  /* 0x0000000002008207 */ /* 0x000fe80005000000 */
[----:B------:R-:W-:Y:S01]  /*4d90*/  @!P0 IADD3 R13, PT, PT, R13, -R0, RZ ;  /* 0x800000000d0d8210 */ /* 0x000fe20007ffe0ff */
[----:B------:R-:W-:Y:S01]  /*4da0*/  @!P0 IMAD R0, R9, R12, R0 ;  /* 0x0000000c09008224 */ /* 0x000fe200078e0200 */
[----:B------:R-:W-:Y:S01]  /*4db0*/  IADD3 R9, PT, PT, -R8, RZ, RZ ;  /* 0x000000ff08097210 */ /* 0x000fe20007ffe1ff */
[--C-:B------:R-:W-:Y:S02]  /*4dc0*/  IMAD.MOV R12, RZ, RZ, -R2.reuse ;  /* 0x000000ffff0c7224 */ /* 0x100fe400078e0a02 */
[----:B------:R-:W-:Y:S02]  /*4dd0*/  @!P0 IMAD R8, R13, R65, R2 ;  /* 0x000000410d088224 */ /* 0x000fe400078e0202 */
[----:B------:R-:W-:Y:S02]  /*4de0*/  @!P0 IMAD.MOV.U32 R2, RZ, RZ, R0 ;  /* 0x000000ffff028224 */ /* 0x000fe400078e0000 */
[----:B------:R-:W-:Y:S02]  /*4df0*/  IMAD R11, R3, R12, R11 ;  /* 0x0000000c030b7224 */ /* 0x000fe400078e020b */
[----:B------:R-:W-:Y:S02]  /*4e00*/  IMAD R10, R6, R9, R10 ;  /* 0x00000009060a7224 */ /* 0x000fe400078e020a */
[----:B------:R-:W-:Y:S02]  /*4e10*/  IMAD R11, R2, R3, R11 ;  /* 0x00000003020b7224 */ /* 0x000fe400078e020b */
[----:B------:R-:W-:Y:S02]  /*4e20*/  IMAD R10, R8, R6, R10 ;  /* 0x00000006080a7224 */ /* 0x000fe400078e020a */
.L_x_100:
[----:B------:R-:W-:Y:S05]  /*4e30*/  BRA.U UP1, `(.L_x_101) ;  /* 0x0000000101107547 */ /* 0x000fea000b800000 */
[----:B------:R-:W-:Y:S04]  /*4e40*/  MOV R2, UR6 ;  /* 0x0000000600027c02 */ /* 0x000fe80008000f00 */
[----:B------:R-:W-:Y:S04]  /*4e50*/  SHF.L.U32 R2, R2, 0x1f, RZ ;  /* 0x0000001f02027819 */ /* 0x000fe800000006ff */
[----:B------:R-:W2:Y:S02]  /*4e60*/  SYNCS.PHASECHK.TRANS64.TRYWAIT P0, [UR7+0x148], R2 ;  /* 0x00014802ff0075a7 */ /* 0x000ea40008001107 */
[----:B--2---:R-:W-:Y:S05]  /*4e70*/  @!P0 BRA `(.L_x_102) ;  /* 0x0000006800ec8947 */ /* 0x004fea0003800000 */
.L_x_101:
[----:B------:R-:W-:Y:S02]  /*4e80*/  R2UR UR42, R22 ;  /* 0x00000000162a72ca */ /* 0x000fe400000e0000 */
[----:B------:R-:W-:Y:S02]  /*4e90*/  R2UR UR43, R23 ;  /* 0x00000000172b72ca */ /* 0x000fe400000e0000 */
[----:B------:R-:W-:Y:S02]  /*4ea0*/  ISETP.NE.U32.AND P2, PT, RZ, UR4, PT ;  /* 0x00000004ff007c0c */ /* 0x000fe4000bf45070 */
[----:B------:R-:W-:Y:S02]  /*4eb0*/  SHF.L.U32 R22, R29, 0x1f, RZ ;  /* 0x0000001f1d167819 */ /* 0x000fe400000006ff */
[----:B------:R-:W-:Y:S05]  /*4ec0*/  ISETP.NE.AND.EX P2, PT, RZ, UR5, PT, P2 ;  /* 0x00000005ff007c0c */ /* 0x000fea000bf45320 */
[----:B------:R-:W-:Y:S02]  /*4ed0*/  USHF.L.U32 UR42, UR42, 0x8, URZ ;  /* 0x000000082a2a7899 */ /* 0x000fe400080006ff */
[----:B------:R-:W-:Y:S01]  /*4ee0*/  USHF.L.U32 UR43, UR43, 0x6, URZ ;  /* 0x000000062b2b7899 */ /* 0x000fe200080006ff */
[----:B------:R-:W-:Y:S11]  /*4ef0*/  BRA.U !UP4, `(.L_x_103) ;  /* 0x000000010c347547 */ /* 0x000ff6000b800000 */
[----:B------:R-:W-:Y:S01]  /*4f00*/  UPLOP3.LUT UP0, UPT, UPT, UPT, UP3, 0x80, 0x8 ;  /* 0x000000000008789c */ /* 0x000fe20003f0f030 */
[----:B--2---:R-:W-:Y:S02]  /*4f10*/  HFMA2 R0, -RZ, RZ, 0, 5.9604644775390625e-08 ;  /* 0x00000001ff007431 */ /* 0x004fe400000001ff */
[----:B------:R-:W-:Y:S03]  /*4f20*/  IMAD.MOV.U32 R125, RZ, RZ, 0x1 ;  /* 0x00000001ff7d7424 */ /* 0x000fe600078e00ff */
[----:B------:R-:W-:Y:S05]  /*4f30*/  PLOP3.LUT P0, PT, PT, PT, UP0, 0x80, 0x8 ;  /* 0x000000000008781c */ /* 0x000fea0003f0f008 */
[----:B------:R-:W2:Y:S01]  /*4f40*/  @UP0 LDCU.64 UR10, c[0x0][0x888] ;  /* 0x00011100ff0a07ac */ /* 0x000ea20008000a00 */
[----:B------:R-:W-:Y:S07]  /*4f50*/  @UP0 UIMAD UR8, UR36, UR4, URZ ;  /* 0x00000004240802a4 */ /* 0x000fee000f8e02ff */
[----:B------:R-:W-:Y:S01]  /*4f60*/  @!P0 PRMT R125, R0, 0x7610, R125 ;  /* 0x00007610007d8816 */ /* 0x000fe2000000007d */
[----:B--2---:R-:W-:Y:S03]  /*4f70*/  @UP0 UIMAD.WIDE UR10, UR8, 0x4, UR10 ;  /* 0x00000004080a08a5 */ /* 0x004fe6000f8e020a */
[----:B------:R-:W2:Y:S03]  /*4f80*/  @!UP0 LDCU UR8, c[0x0][0x880] ;  /* 0x00011000ff0887ac */ /* 0x000ea60008000800 */
[----:B------:R-:W-:Y:S01]  /*4f90*/  IMAD.U32 R8, RZ, RZ, UR10 ;  /* 0x0000000aff087e24 */ /* 0x000fe2000f8e00ff */
[----:B------:R-:W-:Y:S05]  /*4fa0*/  MOV R9, UR11 ;  /* 0x0000000b00097c02 */ /* 0x000fea0008000f00 */
[----:B-----5:R4:W5:Y:S02]  /*4fb0*/  @P0 LDG.E R91, desc[UR38][R8.64] ;  /* 0x00000026085b0981 */ /* 0x020964000c1e1900 */
[----:B--2-4-:R-:W-:Y:S07]  /*4fc0*/  @!P0 IMAD.U32 R91, RZ, RZ, UR8 ;  /* 0x00000008ff5b8e24 */ /* 0x014fee000f8e00ff */
.L_x_103:
[----:B-----5:R-:W-:Y:S01]  /*4fd0*/  @!P2 FSETP.EQ.AND P0, PT, R91, RZ, PT ;  /* 0x000000ff5b00a20b */ /* 0x020fe20003f02000 */
[----:B------:R-:W-:Y:S01]  /*4fe0*/  @!UPT UIADD3 URZ, UPT, UPT, URZ, URZ, URZ ;  /* 0x000000fffffff290 */ /* 0x000fe2000fffe0ff */
[----:B------:R-:W-:Y:S11]  /*4ff0*/  @!P2 BRA `(.L_x_104) ;  /* 0x000000000014a947 */ /* 0x000ff60003800000 */
[----:B------:R-:W-:Y:S02]  /*5000*/  LOP3.LUT P2, RZ, R125, 0xff, RZ, 0xc0, !PT ;  /* 0x000000ff7dff7812 */ /* 0x000fe4000784c0ff */
[----:B------:R-:W-:Y:S04]  /*5010*/  PLOP3.LUT P0, PT, PT, PT, UP0, 0x80, 0x8 ;  /* 0x000000000008781c */ /* 0x000fe80003f0f008 */
[----:B------:R-:W-:Y:S07]  /*5020*/  PLOP3.LUT P0, PT, P0, PT, PT, 0x8, 0x80 ;  /* 0x000000000080781c */ /* 0x000fee000070e170 */
[----:B------:R-:W-:Y:S11]  /*5030*/  @P2 FSETP.EQ.AND P0, PT, R91, RZ, PT ;  /* 0x000000ff5b00220b */ /* 0x000ff60003f02000 */
[----:B------:R-:W-:Y:S02]  /*5040*/  @!UPT UIADD3 URZ, UPT, UPT, URZ, URZ, URZ ;  /* 0x000000fffffff290 */ /* 0x000fe4000fffe0ff */
.L_x_104:
[----:B------:R-:W4:Y:S01]  /*5050*/  SYNCS.PHASECHK.TRANS64.TRYWAIT P2, [UR7+0x120], R22 ;  /* 0x00012016ff0075a7 */ /* 0x000f220008041107 */
[----:B------:R-:W-:Y:S04]  /*5060*/  ELECT P4, URZ, PT ;  /* 0x0000000000ff782f */ /* 0x000fe80003880000 */
[----:B------:R-:W-:Y:S11]  /*5070*/  PLOP3.LUT P4, PT, P0, P4, PT, 0xf2, 0x2f ;  /* 0x00000000002f781c */ /* 0x000ff60000789e72 */
[----:B------:R-:W-:Y:S02]  /*5080*/  @!UPT UIADD3 URZ, UPT, UPT, URZ, URZ, URZ ;  /* 0x000000fffffff290 */ /* 0x000fe4000fffe0ff */
[----:B-1----:R-:W-:Y:S05]  /*5090*/  @!P4 IADD3 R8, P0, PT, R30, 0x580, RZ ;  /* 0x000005801e08c810 */ /* 0x002fea0007f1e0ff */
[----:B--2---:R-:W-:Y:S01]  /*50a0*/  @!P4 IMAD.X R2, RZ, RZ, R31, P0 ;  /* 0x000000ffff02c224 */ /* 0x004fe200000e061f */
[----:B----4-:R-:W-:Y:S07]  /*50b0*/  @!P2 BRA `(.L_x_105) ;  /* 0x000000680074a947 */ /* 0x010fee0003800000 */
.L_x_294:
[----:B------:R-:W-:Y:S01]  /*50c0*/  @!P4 R2UR UR9, R8 ;  /* 0x000000000809c2ca */ /* 0x000fe200000e0000 */
[----:B------:R-:W-:Y:S01]  /*50d0*/  VOTEU.ALL UP1, P4 ;  /* 0x0000000000ff7886 */ /* 0x000fe20002020000 */
[----:B------:R-:W-:Y:S01]  /*50e0*/  @!P4 R2UR UR8, R2 ;  /* 0x000000000208c2ca */ /* 0x000fe200000e0000 */
[----:B------:R-:W-:Y:S01]  /*50f0*/  VOTEU.ALL UP2, P4 ;  /* 0x0000000000ff7886 */ /* 0x000fe20002040000 */
[----:B------:R-:W-:Y:S01]  /*5100*/  UMOV UR16, 0x0 ;  /* 0x0000000000107882 */ /* 0x000fe20000000000 */
[----:B------:R-:W-:Y:S01]  /*5110*/  UMOV UR17, 0x10000000 ;  /* 0x1000000000117882 */ /* 0x000fe20000000000 */
[----:B------:R-:W-:Y:S01]  /*5120*/  @!UP1 UIADD3 UR40, UPT, UPT, UR7, 0x300, URZ ;  /* 0x0000030007289890 */ /* 0x000fe2000fffe0ff */
[----:B-1----:R-:W-:Y:S01]  /*5130*/  @!P4 IMAD.MOV.U32 R0, RZ, RZ, 0x1000 ;  /* 0x00001000ff00c424 */ /* 0x002fe200078e00ff */
[----:B------:R-:W-:Y:S01]  /*5140*/  UMOV UR44, UR36 ;  /* 0x00000024002c7c82 */ /* 0x000fe20008000000 */
[----:B------:R-:W-:Y:S01]  /*5150*/  @!UP1 UIADD3 UR10, UPT, UPT, UR42, 0x80, URZ ;  /* 0x000000802a0a9890 */ /* 0x000fe2000fffe0ff */
[----:B------:R-:W-:Y:S01]  /*5160*/  UMOV UR11, UR43 ;  /* 0x0000002b000b7c82 */ /* 0x000fe20008000000 */
[----:B------:R-:W-:Y:S02]  /*5170*/  UMOV UR12, UR36 ;  /* 0x00000024000c7c82 */ /* 0x000fe40008000000 */
[----:B------:R-:W-:Y:S01]  /*5180*/  IMAD.U32 R8, RZ, RZ, UR9 ;  /* 0x00000009ff087e24 */ /* 0x000fe2000f8e00ff */
[----:B------:R-:W-:Y:S01]  /*5190*/  UMOV UR9, UR41 ;  /* 0x0000002900097c82 */ /* 0x000fe20008000000 */
[----:B------:R-:W-:Y:S01]  /*51a0*/  IMAD.U32 R9, RZ, RZ, UR8 ;  /* 0x00000008ff097e24 */ /* 0x000fe2000f8e00ff */
[----:B------:R-:W-:Y:S02]  /*51b0*/  @!UP1 UIADD3 UR8, UPT, UPT, UR7, 0xb00, URZ ;  /* 0x00000b0007089890 */ /* 0x000fe4000fffe0ff */
[----:B------:R-:W-:Y:S01]  /*51c0*/  @!P4 R2UR UR18, R8 ;  /* 0x000000000812c2ca */ /* 0x000fe200000e0000 */
[----:B------:R-:W-:Y:S01]  /*51d0*/  VOTEU.ALL UP1, P4 ;  /* 0x0000000000ff7886 */ /* 0x000fe20002020000 */
[----:B------:R-:W-:Y:S01]  /*51e0*/  @!P4 R2UR UR19, R9 ;  /* 0x000000000913c2ca */ /* 0x000fe200000e0000 */
[----:B------:R-:W-:Y:S01]  /*51f0*/  UPRMT UR14, UR37, 0x654, UR41 ;  /* 0x00000654250e7896 */ /* 0x000fe20008000029 */
[----:B------:R-:W-:Y:S05]  /*5200*/  @!P4 IADD3 R8, P0, PT, R30, 0x580, RZ ;  /* 0x000005801e08c810 */ /* 0x000fea0007f1e0ff */
[----:B------:R-:W-:Y:S06]  /*5210*/  @!P4 IMAD.X R2, RZ, RZ, R31, P0 ;  /* 0x000000ffff02c224 */ /* 0x000fec00000e061f */
[----:B------:R1:W-:Y:S01]  /*5220*/  @!UP2 UTMALDG.3D [UR40], [UR18], desc[UR16] ;  /* 0x000010281200a5b4 */ /* 0x0003e20008011000 */
[----:B------:R1:W-:Y:S01]  /*5230*/  @!UP1 UTMALDG.3D [UR8], [UR18], desc[UR16] ;  /* 0x00001008120095b4 */ /* 0x0003e20008011000 */
[----:B------:R1:W-:Y:S01]  /*5240*/  @!P4 SYNCS.ARRIVE.TRANS64.RED.A0TR RZ, [UR7+0x100], R0 ;  /* 0x00010000ffffc9a7 */ /* 0x0003e20008300407 */
[----:B------:R-:W-:Y:S01]  /*5250*/  SYNCS.ARRIVE.TRANS64.RED.A1T0 RZ, [UR14], RZ ;  /* 0x000000ffffff79a7 */ /* 0x000fe2000810040e */
[----:B------:R-:W2:Y:S02]  /*5260*/  SYNCS.PHASECHK.TRANS64.TRYWAIT P2, [UR7+0x128], R22 ;  /* 0x00012816ff0075a7 */ /* 0x000ea40008041107 */
[----:B-12---:R-:W-:Y:S05]  /*5270*/  @!P2 BRA `(.L_x_106) ;  /* 0x00000068001ca947 */ /* 0x006fea0003800000 */
.L_x_296:
        /* <DEDUP_REMOVED lines=8> */
[----:B------:R-:W-:Y:S01]  /*5300*/  @!UP1 UIADD3 UR32, UPT, UPT, UR7, 0x1300, URZ ;  /* 0x0000130007209890 */ /* 0x000fe2000fffe0ff */
[----:B------:R-:W-:Y:S01]  /*5310*/  UMOV UR35, UR43 ;  /* 0x0000002b00237c82 */ /* 0x000fe20008000000 */
[----:B------:R-:W-:Y:S03]  /*5320*/  @!UP1 UIADD3 UR10, UPT, UPT, UR42, 0xa0, URZ ;  /* 0x000000a02a0a9890 */ /* 0x000fe6000fffe0ff */
[----:B------:R-:W-:Y:S01]  /*5330*/  IMAD.U32 R8, RZ, RZ, UR9 ;  /* 0x00000009ff087e24 */ /* 0x000fe2000f8e00ff */
[----:B------:R-:W-:Y:S01]  /*5340*/  UMOV UR9, UR33 ;  /* 0x0000002100097c82 */ /* 0x000fe20008000000 */
[----:B------:R-:W-:Y:S01]  /*5350*/  IMAD.U32 R9, RZ, RZ, UR8 ;  /* 0x00000008ff097e24 */ /* 0x000fe2000f8e00ff */
[----:B------:R-:W-:Y:S02]  /*5360*/  @!UP1 UIADD3 UR8, UPT, UPT, UR7, 0x1b00, URZ ;  /* 0x00001b0007089890 */ /* 0x000fe4000fffe0ff */
[----:B------:R-:W-:Y:S01]  /*5370*/  @!P4 R2UR UR18, R8 ;  /* 0x000000000812c2ca */ /* 0x000fe200000e0000 */
[----:B------:R-:W-:Y:S01]  /*5380*/  VOTEU.ALL UP1, P4 ;  /* 0x0000000000ff7886 */ /* 0x000fe20002020000 */
[----:B------:R-:W-:Y:S01]  /*5390*/  @!P4 R2UR UR19, R9 ;  /* 0x000000000913c2ca */ /* 0x000fe200000e0000 */
[----:B------:R-:W-:Y:S01]  /*53a0*/  UMOV UR11, UR43 ;  /* 0x0000002b000b7c82 */ /* 0x000fe20008000000 */
[----:B------:R-:W-:Y:S01]  /*53b0*/  UMOV UR12, UR36 ;  /* 0x00000024000c7c82 */ /* 0x000fe20008000000 */
[----:B------:R-:W-:Y:S01]  /*53c0*/  UPRMT UR14, UR37, 0x654, UR33 ;  /* 0x00000654250e7896 */ /* 0x000fe20008000021 */
[----:B------:R-:W-:Y:S05]  /*53d0*/  @!P4 IADD3 R8, P0, PT, R30, 0x580, RZ ;  /* 0x000005801e08c810 */ /* 0x000fea0007f1e0ff */
[----:B------:R-:W-:Y:S04]  /*53e0*/  @!P4 IMAD.X R2, RZ, RZ, R31, P0 ;  /* 0x000000ffff02c224 */ /* 0x000fe800000e061f */
[----:B------:R1:W-:Y:S01]  /*53f0*/  @!UP2 UTMALDG.3D [UR32], [UR18], desc[UR16] ;  /* 0x000010201200a5b4 */ /* 0x0003e20008011000 */
[----:B------:R1:W-:Y:S01]  /*5400*/  @!UP1 UTMALDG.3D [UR8], [UR18], desc[UR16] ;  /* 0x00001008120095b4 */ /* 0x0003e20008011000 */
[----:B------:R1:W-:Y:S01]  /*5410*/  @!P4 SYNCS.ARRIVE.TRANS64.RED.A0TR RZ, [UR7+0x108], R0 ;  /* 0x00010800ffffc9a7 */ /* 0x0003e20008300407 */
[----:B------:R-:W-:Y:S01]  /*5420*/  SYNCS.ARRIVE.TRANS64.RED.A1T0 RZ, [UR14], RZ ;  /* 0x000000ffffff79a7 */ /* 0x000fe2000810040e */
[----:B------:R-:W2:Y:S02]  /*5430*/  SYNCS.PHASECHK.TRANS64.TRYWAIT P2, [UR7+0x130], R22 ;  /* 0x00013016ff0075a7 */ /* 0x000ea40008041107 */
[----:B-12---:R-:W-:Y:S05]  /*5440*/  @!P2 BRA `(.L_x_107) ;  /* 0x0000006400c0a947 */ /* 0x006fea0003800000 */
.L_x_298:
[----:B------:R-:W2:Y:S01]  /*5450*/  LDC.64 R12, c[0x0][0xb18] ;  /* 0x0002c600ff0c7b82 */ /* 0x000ea20000000a00 */
[----:B------:R-:W-:Y:S01]  /*5460*/  @!P4 R2UR UR8, R2 ;  /* 0x000000000208c2ca */ /* 0x000fe200000e0000 */
[----:B------:R-:W-:Y:S01]  /*5470*/  VOTEU.ALL UP1, P4 ;  /* 0x0000000000ff7886 */ /* 0x000fe20002020000 */
[----:B------:R-:W-:Y:S01]  /*5480*/  @!P4 R2UR UR9, R8 ;  /* 0x000000000809c2ca */ /* 0x000fe200000e0000 */
[----:B------:R-:W-:Y:S01]  /*5490*/  VOTEU.ALL UP2, P4 ;  /* 0x0000000000ff7886 */ /* 0x000fe20002040000 */
[----:B------:R-:W-:Y:S03]  /*54a0*/  UMOV UR16, 0x0 ;  /* 0x0000000000107882 */ /* 0x000fe60000000000 */
[----:B------:R-:W4:Y:S01]  /*54b0*/  @!P1 LDC R2, c[0x0][0xb0c] ;  /* 0x0002c300ff029b82 */ /* 0x000f220000000800 */
[----:B------:R-:W-:Y:S01]  /*54c0*/  @!UP1 UIADD3 UR26, UPT, UPT, UR42, 0x40, URZ ;  /* 0x000000402a1a9890 */ /* 0x000fe2000fffe0ff */
[----:B-1----:R-:W-:Y:S01]  /*54d0*/  @!P4 IMAD.MOV.U32 R0, RZ, RZ, 0x1000 ;  /* 0x00001000ff00c424 */ /* 0x002fe200078e00ff */
[----:B------:R-:W-:Y:S01]  /*54e0*/  @!UP1 UIADD3 UR24, UPT, UPT, UR7, 0x2300, URZ ;  /* 0x0000230007189890 */ /* 0x000fe2000fffe0ff */
[----:B------:R-:W-:Y:S01]  /*54f0*/  @P3 SHF.R.U32.HI R26, RZ, 0x10, R17 ;  /* 0x00000010ff1a3819 */ /* 0x000fe20000011611 */
[----:B------:R-:W-:Y:S01]  /*5500*/  UMOV UR17, 0x10000000 ;  /* 0x1000000000117882 */ /* 0x000fe20000000000 */
[----:B------:R-:W-:Y:S01]  /*5510*/  UMOV UR27, UR43 ;  /* 0x0000002b001b7c82 */ /* 0x000fe20008000000 */
[----:B------:R-:W-:Y:S01]  /*5520*/  UMOV UR28, UR36 ;  /* 0x00000024001c7c82 */ /* 0x000fe20008000000 */
[----:B------:R-:W-:Y:S01]  /*5530*/  IMAD.U32 R9, RZ, RZ, UR8 ;  /* 0x00000008ff097e24 */ /* 0x000fe2000f8e00ff */
[----:B------:R-:W-:Y:S01]  /*5540*/  @!UP1 UIADD3 UR10, UPT, UPT, UR42, 0xc0, URZ ;  /* 0x000000c02a0a9890 */ /* 0x000fe2000fffe0ff */
[----:B------:R-:W-:Y:S01]  /*5550*/  IMAD.U32 R8, RZ, RZ, UR9 ;  /* 0x00000009ff087e24 */ /* 0x000fe2000f8e00ff */
[----:B------:R-:W-:Y:S01]  /*5560*/  @!UP1 UIADD3 UR8, UPT, UPT, UR7, 0x2b00, URZ ;  /* 0x00002b0007089890 */ /* 0x000fe2000fffe0ff */
[----:B------:R-:W-:Y:S01]  /*5570*/  VIADD R28, R28, 0x1 ;  /* 0x000000011c1c7836 */ /* 0x000fe20000000000 */
[----:B------:R-:W-:Y:S01]  /*5580*/  @!P4 R2UR UR19, R9 ;  /* 0x000000000913c2ca */ /* 0x000fe200000e0000 */
[----:B------:R-:W-:Y:S01]  /*5590*/  VOTEU.ALL UP1, P4 ;  /* 0x0000000000ff7886 */ /* 0x000fe20002020000 */
[----:B------:R-:W-:Y:S01]  /*55a0*/  @!P4 R2UR UR18, R8 ;  /* 0x000000000812c2ca */ /* 0x000fe200000e0000 */
[----:B------:R-:W-:Y:S01]  /*55b0*/  UMOV UR9, UR25 ;  /* 0x0000001900097c82 */ /* 0x000fe20008000000 */
[----:B------:R-:W1:Y:S01]  /*55c0*/  LDC.64 R8, c[0x0][0xb10] ;  /* 0x0002c400ff087b82 */ /* 0x000e620000000a00 */
[----:B------:R-:W-:Y:S01]  /*55d0*/  UMOV UR11, UR43 ;  /* 0x0000002b000b7c82 */ /* 0x000fe20008000000 */
[----:B------:R-:W-:Y:S01]  /*55e0*/  UMOV UR12, UR36 ;  /* 0x00000024000c7c82 */ /* 0x000fe20008000000 */
[----:B------:R-:W-:Y:S08]  /*55f0*/  UPRMT UR14, UR37, 0x654, UR25 ;  /* 0x00000654250e7896 */ /* 0x000ff00008000019 */
[----:B------:R1:W-:Y:S01]  /*5600*/  @!UP2 UTMALDG.3D [UR24], [UR18], desc[UR16] ;  /* 0x000010181200a5b4 */ /* 0x0003e20008011000 */
[----:B------:R1:W-:Y:S01]  /*5610*/  @!UP1 UTMALDG.3D [UR8], [UR18], desc[UR16] ;  /* 0x00001008120095b4 */ /* 0x0003e20008011000 */
[----:B------:R5:W-:Y:S01]  /*5620*/  @!P4 SYNCS.ARRIVE.TRANS64.RED.A0TR RZ, [UR7+0x110], R0 ;  /* 0x00011000ffffc9a7 */ /* 0x000be20008300407 */
[C---:B-1----:R-:W-:Y:S01]  /*5630*/  @!P1 IMAD.HI.U32 R8, R11.reuse, R8, RZ ;  /* 0x000000080b089227 */ /* 0x042fe200078e00ff */
[----:B--2---:R-:W-:Y:S02]  /*5640*/  @!P1 ISETP.NE.AND P0, PT, R12, 0x1, PT ;  /* 0x000000010c00980c */ /* 0x004fe40003f05270 */
[----:B----4-:R-:W-:Y:S01]  /*5650*/  @!P1 ISETP.NE.AND P2, PT, R2, 0x1, PT ;  /* 0x000000010200980c */ /* 0x010fe20003f45270 */
[C---:B------:R-:W-:Y:S01]  /*5660*/  @!P1 IMAD.HI.U32 R13, R10.reuse, R13, RZ ;  /* 0x0000000d0a0d9227 */ /* 0x040fe200078e00ff */
[----:B------:R-:W-:Y:S04]  /*5670*/  @!P1 SHF.R.U32.HI R8, RZ, R9, R8 ;  /* 0x00000009ff089219 */ /* 0x000fe80000011608 */
[----:B------:R-:W-:Y:S01]  /*5680*/  @!P1 SEL R8, R11, R8, !P2 ;  /* 0x000000080b089207 */ /* 0x000fe20005000000 */
[----:B------:R-:W-:Y:S01]  /*5690*/  SYNCS.ARRIVE.TRANS64.RED.A1T0 RZ, [UR14], RZ ;  /* 0x000000ffffff79a7 */ /* 0x000fe2000810040e */
[----:B------:R-:W1:Y:S01]  /*56a0*/  SYNCS.PHASECHK.TRANS64.TRYWAIT P5, [UR7+0x138], R22 ;  /* 0x00013816ff0075a7 */ /* 0x000e6200080a1107 */
[----:B-----5:R-:W2:Y:S02]  /*56b0*/  @!P1 LDC R0, c[0x0][0xb20] ;  /* 0x0002c800ff009b82 */ /* 0x020ea40000000800 */
[----:B--2---:R-:W-:Y:S04]  /*56c0*/  @!P1 SHF.R.U32.HI R0, RZ, R0, R13 ;  /* 0x00000000ff009219 */ /* 0x004fe8000001160d */
[----:B------:R-:W-:Y:S05]  /*56d0*/  @!P1 SEL R9, R10, R0, !P0 ;  /* 0x000000000a099207 */ /* 0x000fea0004000000 */
[----:B------:R-:W-:Y:S02]  /*56e0*/  @!P1 IMAD.IADD R0, R9, 0x1, -R8 ;  /* 0x0000000109009824 */ /* 0x000fe400078e0a08 */
[----:B------:R-:W-:Y:S02]  /*56f0*/  @!P1 IMAD.IADD R8, R8, 0x1, -R9 ;  /* 0x0000000108089824 */ /* 0x000fe400078e0a09 */
[----:B------:R-:W-:Y:S02]  /*5700*/  @!P1 IMAD R11, R0, R2, R11 ;  /* 0x00000002000b9224 */ /* 0x000fe400078e020b */
[----:B------:R-:W-:Y:S01]  /*5710*/  @!P1 IMAD R10, R8, R12, R10 ;  /* 0x0000000c080a9224 */ /* 0x000fe200078e020a */
[----:B-1----:R-:W-:Y:S06]  /*5720*/  @!P5 BRA `(.L_x_108) ;  /* 0x000000640020d947 */ /* 0x002fec0003800000 */
.L_x_300:
[----:B------:R-:W-:Y:S01]  /*5730*/  @!P4 IADD3 R2, P0, PT, R30, 0x580, RZ ;  /* 0x000005801e02c810 */ /* 0x000fe20007f1e0ff */
[----:B------:R-:W-:Y:S01]  /*5740*/  VOTEU.ALL UP1, P4 ;  /* 0x0000000000ff7886 */ /* 0x000fe20002020000 */
[----:B------:R-:W-:Y:S01]  /*5750*/  VOTEU.ALL UP2, P4 ;  /* 0x0000000000ff7886 */ /* 0x000fe20002040000 */
[----:B------:R-:W-:Y:S01]  /*5760*/  UMOV UR14, 0x0 ;  /* 0x00000000000e7882 */ /* 0x000fe20000000000 */
[----:B------:R-:W-:Y:S01]  /*5770*/  @!P4 R2UR UR9, R2 ;  /* 0x000000000209c2ca */ /* 0x000fe200000e0000 */
[----:B-1----:R-:W-:Y:S01]  /*5780*/  @!P4 IMAD.X R0, RZ, RZ, R31, P0 ;  /* 0x000000ffff00c224 */ /* 0x002fe200000e061f */
[----:B------:R-:W-:Y:S01]  /*5790*/  @!UP1 UIADD3 UR17, UPT, UPT, UR7, 0x118, URZ ;  /* 0x0000011807119890 */ /* 0x000fe2000fffe0ff */
[----:B------:R-:W-:Y:S01]  /*57a0*/  ISETP.NE.AND P0, PT, R28, 0x2, PT ;  /* 0x000000021c00780c */ /* 0x000fe20003f05270 */
[----:B------:R-:W-:Y:S01]  /*57b0*/  @!UP1 UIADD3 UR18, UPT, UPT, UR42, 0x60, URZ ;  /* 0x000000602a129890 */ /* 0x000fe2000fffe0ff */
[----:B------:R-:W-:Y:S01]  /*57c0*/  LOP3.LUT R29, R29, 0x1, RZ, 0x3c, !PT ;  /* 0x000000011d1d7812 */ /* 0x000fe200078e3cff */
[----:B------:R-:W-:Y:S01]  /*57d0*/  @!UP1 UIADD3 UR16, UPT, UPT, UR7, 0x3300, URZ ;  /* 0x0000330007109890 */ /* 0x000fe2000fffe0ff */
[----:B------:R-:W-:Y:S01]  /*57e0*/  @!P4 R2UR UR8, R0 ;  /* 0x000000000008c2ca */ /* 0x000fe200000e0000 */
[----:B------:R-:W-:Y:S01]  /*57f0*/  UMOV UR15, 0x10000000 ;  /* 0x10000000000f7882 */ /* 0x000fe20000000000 */
[----:B------:R-:W-:Y:S01]  /*5800*/  UMOV UR19, UR43 ;  /* 0x0000002b00137c82 */ /* 0x000fe20008000000 */
[----:B------:R-:W-:Y:S01]  /*5810*/  UMOV UR20, UR36 ;  /* 0x0000002400147c82 */ /* 0x000fe20008000000 */
[----:B------:R-:W-:Y:S01]  /*5820*/  @!UP1 UIADD3 UR10, UPT, UPT, UR42, 0xe0, URZ ;  /* 0x000000e02a0a9890 */ /* 0x000fe2000fffe0ff */
[----:B------:R-:W-:Y:S01]  /*5830*/  SEL R0, RZ, 0x1, P0 ;  /* 0x00000001ff007807 */ /* 0x000fe20000000000 */
[----:B------:R-:W-:Y:S01]  /*5840*/  IMAD.U32 R8, RZ, RZ, UR9 ;  /* 0x00000009ff087e24 */ /* 0x000fe2000f8e00ff */
[----:B------:R-:W-:Y:S01]  /*5850*/  UMOV UR11, UR43 ;  /* 0x0000002b000b7c82 */ /* 0x000fe20008000000 */
[----:B------:R-:W-:Y:S01]  /*5860*/  UMOV UR12, UR36 ;  /* 0x00000024000c7c82 */ /* 0x000fe20008000000 */
[----:B------:R-:W-:Y:S01]  /*5870*/  UMOV UR9, UR17 ;  /* 0x0000001100097c82 */ /* 0x000fe20008000000 */
[----:B------:R-:W-:Y:S01]  /*5880*/  @P3 R2UR UR36, R26 ;  /* 0x000000001a2432ca */ /* 0x000fe200000e0000 */
[----:B------:R-:W-:Y:S01]  /*5890*/  IMAD.IADD R22, R10, 0x1, R115 ;  /* 0x000000010a167824 */ /* 0x000fe200078e0273 */
[----:B------:R-:W-:Y:S01]  /*58a0*/  @!P4 R2UR UR22, R8 ;  /* 0x000000000816c2ca */ /* 0x000fe200000e0000 */
[----:B------:R-:W-:Y:S01]  /*58b0*/  IMAD.U32 R9, RZ, RZ, UR8 ;  /* 0x00000008ff097e24 */ /* 0x000fe2000f8e00ff */
[----:B------:R-:W-:Y:S01]  /*58c0*/  @!UP1 UIADD3 UR8, UPT, UPT, UR7, 0x3b00, URZ ;  /* 0x00003b0007089890 */ /* 0x000fe2000fffe0ff */
[----:B------:R-:W-:Y:S01]  /*58d0*/  LOP3.LUT R27, R27, R0, RZ, 0x3c, !PT ;  /* 0x000000001b1b7212 */ /* 0x000fe200078e3cff */
[----:B------:R-:W-:Y:S01]  /*58e0*/  VOTEU.ALL UP1, P4 ;  /* 0x0000000000ff7886 */ /* 0x000fe20002020000 */
[----:B------:R-:W-:Y:S01]  /*58f0*/  IMAD.IADD R23, R11, 0x1, R124 ;  /* 0x000000010b177824 */ /* 0x000fe200078e027c */
[----:B------:R-:W-:Y:S02]  /*5900*/  @!P4 R2UR UR23, R9 ;  /* 0x000000000917c2ca */ /* 0x000fe400000e0000 */
[----:B------:R-:W-:Y:S11]  /*5910*/  SEL R28, R28, RZ, P0 ;  /* 0x000000ff1c1c7207 */ /* 0x000ff60000000000 */
[----:B------:R2:W-:Y:S01]  /*5920*/  @!UP2 UTMALDG.3D [UR16], [UR22], desc[UR14] ;  /* 0x00000e101600a5b4 */ /* 0x0005e20008011000 */
[----:B------:R2:W-:Y:S01]  /*5930*/  @!UP1 UTMALDG.3D [UR8], [UR22], desc[UR14] ;  /* 0x00000e08160095b4 */ /* 0x0005e20008011000 */
[----:B------:R2:W-:Y:S01]  /*5940*/  @!P4 SYNCS.ARRIVE.TRANS64.RED.A0TR RZ, [UR7+0x118], R25 ;  /* 0x00011819ffffc9a7 */ /* 0x0005e20008300407 */
[----:B------:R-:W-:Y:S01]  /*5950*/  UPLOP3.LUT UP1, UPT, UPT, UPT, UPT, 0x80, 0x8 ;  /* 0x000000000008789c */ /* 0x000fe20003f2f070 */
[----:B------:R-:W-:Y:S01]  /*5960*/  SYNCS.ARRIVE.TRANS64.RED.A1T0 RZ, [UR13], RZ ;  /* 0x000000ffffff79a7 */ /* 0x000fe2000810040d */
[----:B------:R-:W-:Y:S09]  /*5970*/  @P3 BRA `(.L_x_109) ;  /* 0xfffffff000343947 */ /* 0x000ff2000383ffff */
[----:B------:R-:W-:-:S04]  /*5980*/  SHF.L.U32 R2, R29, 0x1f, RZ ;  /* 0x0000001f1d027819 */ /* 0x000fc800000006ff */
[----:B------:R-:W1:Y:S02]  /*5990*/  SYNCS.PHASECHK.TRANS64.TRYWAIT P0, [UR7+0x120], R2 ;  /* 0x00012002ff0075a7 */ /* 0x000e640008001107 */
[----:B-1----:R-:W-:Y:S05]  /*59a0*/  @!P0 BRA `(.L_x_110) ;  /* 0x0000006000988947 */ /* 0x002fea0003800000 */
.L_x_302:
[----:B------:R-:W4:Y:S02]  /*59b0*/  SYNCS.PHASECHK.TRANS64.TRYWAIT P0, [UR7+0x128], R2 ;  /* 0x00012802ff0075a7 */ /* 0x000f240008001107 */
[----:B----4-:R-:W-:Y:S05]  /*59c0*/  @!P0 BRA `(.L_x_111) ;  /* 0x0000006000a88947 */ /* 0x010fea0003800000 */
.L_x_304:
[----:B------:R-:W4:Y:S02]  /*59d0*/  SYNCS.PHASECHK.TRANS64.TRYWAIT P0, [UR7+0x130], R2 ;  /* 0x00013002ff0075a7 */ /* 0x000f240008001107 */
[----:B----4-:R-:W-:Y:S05]  /*59e0*/  @!P0 BRA `(.L_x_112) ;  /* 0x0000006000b88947 */ /* 0x010fea0003800000 */
.L_x_306:
[----:B-1----:R-:W-:-:S07]  /*59f0*/  MOV R0, UR7 ;  /* 0x0000000700007c02 */ /* 0x002fce0008000f00 */
.L_x_113:
[----:B-1----:R-:W-:-:S04]  /*5a00*/  SHF.L.U32 R2, R29, 0x1f, RZ ;  /* 0x0000001f1d027819 */ /* 0x002fc800000006ff */
[----:B------:R1:W4:Y:S03]  /*5a10*/  SYNCS.PHASECHK.TRANS64.TRYWAIT P0, [R0+URZ+0x138], R2 ;  /* 0x00013802000075a7 */ /* 0x00032600080011ff */
[----:B----4-:R-:W-:Y:S05]  /*5a20*/  @!P0 NANOSLEEP.SYNCS 0x989680 ;  /* 0x009896800000895d */ /* 0x010fea0003900000 */
[----:B------:R-:W4:Y:S02]  /*5a30*/  @!P0 SYNCS.PHASECHK.TRANS64 P0, [R0+URZ+0x138], R2 ;  /* 0x00013802000085a7 */ /* 0x000f2400080010ff */
[----:B--2-4-:R-:W-:Y:S05]  /*5a40*/  @P0 EXIT ;  /* 0x000000000000094d */ /* 0x014fea0003800000 */
[----:B------:R-:W-:Y:S05]  /*5a50*/  BRA `(.L_x_113) ;  /* 0xfffffffc00e87947 */ /* 0x000fea000383ffff */
.L_x_98:
[----:B------:R-:W-:-:S06]  /*5a60*/  UISETP.GE.AND UP1, UPT, UR10, 0x4, UPT ;  /* 0x000000040a00788c */ /* 0x000fcc000bf26270 */
[----:B------:R-:W-:-:S13]  /*5a70*/  PLOP3.LUT P0, PT, PT, PT, UP1, 0x80, 0x8 ;  /* 0x000000000008781c */ /* 0x000fda0003f0f018 */
[----:B------:R-:W-:Y:S05]  /*5a80*/  @!P0 EXIT ;  /* 0x000000000000894d */ /* 0x000fea0003800000 */
[----:B------:R-:W-:Y:S01]  /*5a90*/  BAR.SYNC.DEFER_BLOCKING 0x6, 0xa0 ;  /* 0x0182800000007b1d */ /* 0x000fe20000010000 */
[C---:B------:R-:W-:Y:S01]  /*5aa0*/  IMAD.SHL.U32 R143, R144.reuse, 0x20, RZ ;  /* 0x00000020908f7824 */ /* 0x040fe200078e00ff */
[----:B------:R-:W-:Y:S01]  /*5ab0*/  CS2R R140, SRZ ;  /* 0x00000000008c7805 */ /* 0x000fe2000001ff00 */
[C---:B------:R-:W-:Y:S01]  /*5ac0*/  IMAD.SHL.U32 R6, R145.reuse, 0x200000, RZ ;  /* 0x0020000091067824 */ /* 0x040fe200078e00ff */
[----:B------:R-:W-:Y:S01]  /*5ad0*/  CS2R R138, SRZ ;  /* 0x00000000008a7805 */ /* 0x000fe2000001ff00 */
[C---:B------:R-:W-:Y:S01]  /*5ae0*/  IMAD.U32 R5, R144.reuse, 0x10000, RZ ;  /* 0x0001000090057824 */ /* 0x040fe200078e00ff */
[----:B------:R-:W-:Y:S02]  /*5af0*/  UMOV UR41, 0x400 ;  /* 0x0000040000297882 */ /* 0x000fe40000000000 */
[----:B------:R-:W1:Y:S01]  /*5b00*/  LDC R131, c[0x0][0x370] ;  /* 0x0000dc00ff837b82 */ /* 0x000e620000000800 */
[----:B------:R-:W-:Y:S01]  /*5b10*/  ULEA UR41, UR37, UR41, 0x18 ;  /* 0x0000002925297291 */ /* 0x000fe2000f8ec0ff */
[----:B------:R-:W-:Y:S01]  /*5b20*/  IMAD.SHL.U32 R2, R144, 0x4, RZ ;  /* 0x0000000490027824 */ /* 0x000fe200078e00ff */
[----:B------:R-:W-:Y:S01]  /*5b30*/  LOP3.LUT R6, R6, 0x200000, RZ, 0xc0, !PT ;  /* 0x0020000006067812 */ /* 0x000fe200078ec0ff */
[----:B------:R-:W-:Y:S01]  /*5b40*/  IMAD.SHL.U32 R3, R145, 0x400, RZ ;  /* 0x0000040091037824 */ /* 0x000fe200078e00ff */
[C---:B------:R-:W-:Y:S01]  /*5b50*/  LOP3.LUT R4, R143.reuse, 0x80, RZ, 0xc0, !PT ;  /* 0x000000808f047812 */ /* 0x040fe200078ec0ff */
[----:B------:R-:W-:Y:S01]  /*5b60*/  IMAD.MOV.U32 R69, RZ, RZ, RZ ;  /* 0x000000ffff457224 */ /* 0x000fe200078e00ff */
[----:B------:R-:W-:Y:S01]  /*5b70*/  LOP3.LUT R0, R143, 0xb60, RZ, 0xc0, !PT ;  /* 0x00000b608f007812 */ /* 0x000fe200078ec0ff */
[----:B------:R-:W2:Y:S01]  /*5b80*/  LDC R130, c[0x0][0x374] ;  /* 0x0000dd00ff827b82 */ /* 0x000ea20000000800 */
[----:B------:R-:W-:Y:S01]  /*5b90*/  LOP3.LUT R2, R4, 0x10, R2, 0xf8, !PT ;  /* 0x0000001004027812 */ /* 0x000fe200078ef802 */
[----:B------:R-:W-:Y:S01]  /*5ba0*/  IMAD.MOV.U32 R129, RZ, RZ, RZ ;  /* 0x000000ffff817224 */ /* 0x000fe200078e00ff */
[----:B------:R-:W-:Y:S01]  /*5bb0*/  LOP3.LUT R0, R0, 0x400, R3, 0xf8, !PT ;  /* 0x0000040000007812 */ /* 0x000fe200078ef803 */
[----:B------:R-:W3:Y:S01]  /*5bc0*/  LDCU.64 UR46, c[0x0][0x348] ;  /* 0x00006900ff2e77ac */ /* 0x000ee20008000a00 */
[----:B------:R-:W-:-:S02]  /*5bd0*/  LOP3.LUT R5, R6, 0x400000, R5, 0xf8, !PT ;  /* 0x0040000006057812 */ /* 0x000fc400078ef805 */
[----:B------:R-:W-:Y:S01]  /*5be0*/  LOP3.LUT P0, RZ, R143, 0x80, RZ, 0xc0, !PT ;  /* 0x000000808fff7812 */ /* 0x000fe2000780c0ff */
[----:B------:R-:W-:Y:S01]  /*5bf0*/  UIADD3 UR40, UPT, UPT, UR41, 0x300, URZ ;  /* 0x0000030029287890 */ /* 0x000fe2000fffe0ff */
[----:B------:R-:W4:Y:S01]  /*5c00*/  LDS R70, [UR41+0x200] ;  /* 0x00020029ff467984 */ /* 0x000f220008000800 */
[----:B------:R-:W-:Y:S01]  /*5c10*/  LOP3.LUT R142, R0, R2, RZ, 0xfc, !PT ;  /* 0x00000002008e7212 */ /* 0x000fe200078efcff */
[----:B------:R-:W-:Y:S01]  /*5c20*/  UIADD3 UR43, UPT, UPT, UR41, 0x4300, URZ ;  /* 0x00004300292b7890 */ /* 0x000fe2000fffe0ff */
[----:B------:R-:W-:Y:S01]  /*5c30*/  P2R R0, PR, RZ, 0x1 ;  /* 0x00000001ff007803 */ /* 0x000fe20000000000 */
[----:B------:R-:W-:Y:S01]  /*5c40*/  UMOV UR42, URZ ;  /* 0x000000ff002a7c82 */ /* 0x000fe20008000000 */
[----:B------:R-:W-:Y:S01]  /*5c50*/  LOP3.LUT R144, R144, 0x60, RZ, 0xc0, !PT ;  /* 0x0000006090907812 */ /* 0x000fe200078ec0ff */
[----:B-1234-:R-:W-:-:S08]  /*5c60*/  IMAD.IADD R70, R70, 0x1, R5 ;  /* 0x0000000146467824 */ /* 0x01efd000078e0205 */
.L_x_236:
[C---:B------:R-:W-:Y:S02]  /*5c70*/  LEA R0, R129.reuse, UR41, 0x3 ;  /* 0x0000002981007c11 */ /* 0x040fe4000f8e18ff */
[----:B------:R-:W-:Y:S02]  /*5c80*/  SHF.L.U32 R2, R140, 0x1f, RZ ;  /* 0x0000001f8c027819 */ /* 0x000fe400000006ff */
[----:B------:R-:W-:Y:S02]  /*5c90*/  LEA R8, R129, UR41, 0x4 ;  /* 0x0000002981087c11 */ /* 0x000fe4000f8e20ff */
[----:B------:R-:W1:Y:S02]  /*5ca0*/  SYNCS.PHASECHK.TRANS64.TRYWAIT P0, [R0+URZ+0x150], R2 ;  /* 0x00015002000075a7 */ /* 0x000e6400080011ff */
[----:B-1----:R-:W-:Y:S05]  /*5cb0*/  @!P0 BRA `(.L_x_114) ;  /* 0x00000060001c8947 */ /* 0x002fea0003800000 */
.L_x_307:
        /* <DEDUP_REMOVED lines=11> */
[----:B--2---:R-:W-:-:S04]  /*5d70*/  LOP3.LUT P3, RZ, R10, 0x1, RZ, 0xc0, !PT ;  /* 0x000000010aff7812 */ /* 0x004fc8000786c0ff */
[----:B------:R-:W-:-:S09]  /*5d80*/  P2R R147, PR, RZ, 0x8 ;  /* 0x00000008ff937803 */ /* 0x000fd20000000000 */
[----:B------:R-:W-:Y:S02]  /*5d90*/  @P3 MOV R136, R8 ;  /* 0x0000000800883202 */ /* 0x000fe40000000f00 */
[----:B------:R-:W-:Y:S01]  /*5da0*/  @P3 LOP3.LUT R135, R9, 0xffff, RZ, 0xc0, !PT ;  /* 0x0000ffff09873812 */ /* 0x000fe200078ec0ff */
[----:B-1----:R-:W-:Y:S06]  /*5db0*/  @!P0 BRA `(.L_x_115) ;  /* 0x0000000000b88947 */ /* 0x002fec0003800000 */
[----:B------:R-:W1:Y:S01]  /*5dc0*/  LDC.64 R4, c[0x0][0xb18] ;  /* 0x0002c600ff047b82 */ /* 0x000e620000000a00 */
[----:B------:R-:W-:-:S07]  /*5dd0*/  ISETP.NE.AND P0, PT, R65, 0x1, PT ;  /* 0x000000014100780c */ /* 0x000fce0003f05270 */
[----:B------:R-:W2:Y:S08]  /*5de0*/  LDC.64 R6, c[0x0][0xb10] ;  /* 0x0002c400ff067b82 */ /* 0x000eb00000000a00 */
[----:B------:R-:W3:Y:S08]  /*5df0*/  LDC R0, c[0x0][0xb20] ;  /* 0x0002c800ff007b82 */ /* 0x000ef00000000800 */
[----:B------:R-:W4:Y:S01]  /*5e00*/  LDC R12, c[0x0][0xb0c] ;  /* 0x0002c300ff0c7b82 */ /* 0x000f220000000800 */
[----:B-1----:R-:W-:Y:S01]  /*5e10*/  IMAD.HI.U32 R14, R130, R5, RZ ;  /* 0x00000005820e7227 */ /* 0x002fe200078e00ff */
[----:B------:R-:W-:-:S03]  /*5e20*/  ISETP.NE.AND P1, PT, R4, 0x1, PT ;  /* 0x000000010400780c */ /* 0x000fc60003f25270 */
[----:B------:R-:W-:-:S03]  /*5e30*/  IMAD.HI.U32 R5, R135, R5, RZ ;  /* 0x0000000587057227 */ /* 0x000fc600078e00ff */
[----:B------:R-:W1:Y:S01]  /*5e40*/  LDC.64 R2, c[0x0][0xb28] ;  /* 0x0002ca00ff027b82 */ /* 0x000e620000000a00 */
[----:B--2---:R-:W-:-:S04]  /*5e50*/  IMAD.HI.U32 R15, R131, R6, RZ ;  /* 0x00000006830f7227 */ /* 0x004fc800078e00ff */
[----:B------:R-:W-:Y:S01]  /*5e60*/  IMAD.HI.U32 R16, R136, R6, RZ ;  /* 0x0000000688107227 */ /* 0x000fe200078e00ff */
[-C--:B------:R-:W-:Y:S02]  /*5e70*/  SHF.R.U32.HI R15, RZ, R7.reuse, R15 ;  /* 0x00000007ff0f7219 */ /* 0x080fe4000001160f */
[-C--:B---3--:R-:W-:Y:S02]  /*5e80*/  SHF.R.U32.HI R14, RZ, R0.reuse, R14 ;  /* 0x00000000ff0e7219 */ /* 0x088fe4000001160e */
[----:B------:R-:W-:Y:S02]  /*5e90*/  SHF.R.U32.HI R5, RZ, R0, R5 ;  /* 0x00000000ff057219 */ /* 0x000fe40000011605 */
[----:B------:R-:W-:Y:S02]  /*5ea0*/  SEL R14, R130, R14, !P1 ;  /* 0x0000000e820e7207 */ /* 0x000fe40004800000 */
[----:B------:R-:W-:Y:S02]  /*5eb0*/  SHF.R.U32.HI R16, RZ, R7, R16 ;  /* 0x00000007ff107219 */ /* 0x000fe40000011610 */
[----:B----4-:R-:W-:-:S02]  /*5ec0*/  ISETP.NE.AND P2, PT, R12, 0x1, PT ;  /* 0x000000010c00780c */ /* 0x010fc40003f45270 */
[----:B------:R-:W-:Y:S02]  /*5ed0*/  SEL R5, R135, R5, !P1 ;  /* 0x0000000587057207 */ /* 0x000fe40004800000 */
[----:B------:R-:W-:Y:S02]  /*5ee0*/  SEL R15, R131, R15, !P2 ;  /* 0x0000000f830f7207 */ /* 0x000fe40005000000 */
[----:B------:R-:W-:Y:S01]  /*5ef0*/  SEL R16, R136, R16, !P2 ;  /* 0x0000001088107207 */ /* 0x000fe20005000000 */
[----:B-1----:R-:W-:-:S04]  /*5f00*/  IMAD.HI.U32 R13, R14, R2, RZ ;  /* 0x000000020e0d7227 */ /* 0x002fc800078e00ff */
        /* <DEDUP_REMOVED lines=25> */
.L_x_115:
[----:B------:R-:W1:Y:S02]  /*60a0*/  LDCU UR4, c[0x0][0xb30] ;  /* 0x00016600ff0477ac */ /* 0x000e640008000800 */
[----:B-1----:R-:W-:-:S09]  /*60b0*/  UISETP.NE.AND UP0, UPT, UR4, 0x1, UPT ;  /* 0x000000010400788c */ /* 0x002fd2000bf05270 */
        /* <DEDUP_REMOVED lines=17> */
.L_x_116:
[----:B------:R-:W-:Y:S01]  /*61d0*/  ULOP3.LUT UP0, URZ, UR40, 0x90, URZ, 0xc0, !UPT ;  /* 0x0000009028ff7892 */ /* 0x000fe2000f80c0ff */
[----:B------:R-:W-:Y:S02]  /*61e0*/  IADD3 R129, PT, PT, R129, 0x1, RZ ;  /* 0x0000000181817810 */ /* 0x000fe40007ffe0ff */
[----:B------:R-:W-:-:S06]  /*61f0*/  @P3 SHF.R.U32.HI R137, RZ, 0x10, R9 ;  /* 0x00000010ff893819 */ /* 0x000fcc0000011609 */
[----:B------:R-:W-:Y:S05]  /*6200*/  BRA.U !UP0, `(.L_x_117) ;  /* 0x0000000108407547 */ /* 0x000fea000b800000 */
[----:B------:R-:W-:Y:S01]  /*6210*/  MOV R2, 0x0 ;  /* 0x0000000000027802 */ /* 0x000fe20000000f00 */
[----:B------:R-:W1:Y:S01]  /*6220*/  LDCU.64 UR8, c[0x4][0x88] ;  /* 0x01001100ff0877ac */ /* 0x000e620008000a00 */
[----:B------:R-:W-:Y:S02]  /*6230*/  HFMA2 R12, -RZ, RZ, 0, 5.9604644775390625e-08 ;  /* 0x00000001ff0c7431 */ /* 0x000fe400000001ff */
[----:B------:R-:W-:Y:S01]  /*6240*/  IMAD.MOV.U32 R8, RZ, RZ, 0x70 ;  /* 0x00000070ff087424 */ /* 0x000fe200078e00ff */
[----:B------:R-:W2:Y:S01]  /*6250*/  LDCU.64 UR6, c[0x4][0x90] ;  /* 0x01001200ff0677ac */ /* 0x000ea20008000a00 */
[----:B------:R-:W3:Y:S01]  /*6260*/  LDC.64 R2, c[0x4][R2] ;  /* 0x0100000002027b82 */ /* 0x000ee20000000a00 */
[----:B------:R-:W-:Y:S01]  /*6270*/  IMAD.MOV.U32 R13, RZ, RZ, RZ ;  /* 0x000000ffff0d7224 */ /* 0x000fe200078e00ff */
[----:B------:R-:W4:Y:S01]  /*6280*/  LDCU.64 UR4, c[0x4][0x8] ;  /* 0x01000100ff0477ac */ /* 0x000f220008000a00 */
[----:B-1----:R-:W-:Y:S01]  /*6290*/  IMAD.U32 R4, RZ, RZ, UR8 ;  /* 0x00000008ff047e24 */ /* 0x002fe2000f8e00ff */
[----:B------:R-:W-:Y:S01]  /*62a0*/  MOV R5, UR9 ;  /* 0x0000000900057c02 */ /* 0x000fe20008000f00 */
[----:B--2---:R-:W-:Y:S01]  /*62b0*/  IMAD.U32 R6, RZ, RZ, UR6 ;  /* 0x00000006ff067e24 */ /* 0x004fe2000f8e00ff */
[----:B------:R-:W-:Y:S01]  /*62c0*/  MOV R7, UR7 ;  /* 0x0000000700077c02 */ /* 0x000fe20008000f00 */
[----:B----4-:R-:W-:Y:S01]  /*62d0*/  IMAD.U32 R10, RZ, RZ, UR4 ;  /* 0x00000004ff0a7e24 */ /* 0x010fe2000f8e00ff */
[----:B------:R-:W-:-:S02]  /*62e0*/  MOV R11, UR5 ;  /* 0x00000005000b7c02 */ /* 0x000fc40008000f00 */
[----:B------:R-:W-:-:S07]  /*62f0*/  LEPC R20, `(.L_x_117) ;  /* 0x000000001014794e */ /* 0x000fce0000000000 */
[----:B---3-5:R-:W-:Y:S05]  /*6300*/  CALL.ABS.NOINC R2 ;  /* 0x0000000002007343 */ /* 0x028fea0003c00000 */
.L_x_117:
[----:B------:R-:W-:-:S09]  /*6310*/  ULOP3.LUT UP0, URZ, UR43, 0x90, URZ, 0xc0, !UPT ;  /* 0x000000902bff7892 */ /* 0x000fd2000f80c0ff */
        /* <DEDUP_REMOVED lines=17> */
.L_x_118:
[----:B------:R-:W1:Y:S02]  /*6430*/  LDC.64 R2, c[0x0][0x890] ;  /* 0x00022400ff027b82 */ /* 0x000e640000000a00 */
[----:B-1----:R-:W-:-:S04]  /*6440*/  ISETP.NE.U32.AND P3, PT, R2, RZ, PT ;  /* 0x000000ff0200720c */ /* 0x002fc80003f65070 */
[----:B------:R-:W-:-:S13]  /*6450*/  ISETP.NE.AND.EX P3, PT, R3, RZ, PT, P3 ;  /* 0x000000ff0300720c */ /* 0x000fda0003f65330 */
[----:B------:R-:W-:Y:S05]  /*6460*/  @!P3 BRA `(.L_x_119) ;  /* 0x000000000034b947 */ /* 0x000fea0003800000 */
[----:B------:R-:W1:Y:S02]  /*6470*/  LDCU.64 UR4, c[0x0][0x888] ;  /* 0x00011100ff0477ac */ /* 0x000e640008000a00 */
[----:B-1----:R-:W-:-:S04]  /*6480*/  UISETP.NE.U32.AND UP0, UPT, UR4, URZ, UPT ;  /* 0x000000ff0400728c */ /* 0x002fc8000bf05070 */
[----:B------:R-:W-:-:S09]  /*6490*/  UISETP.NE.AND.EX UP0, UPT, UR5, URZ, UPT, UP0 ;  /* 0x000000ff0500728c */ /* 0x000fd2000bf05300 */
[----:B------:R-:W-:Y:S05]  /*64a0*/  BRA.U !UP0, `(.L_x_120) ;  /* 0x0000000108187547 */ /* 0x000fea000b800000 */
[----:B------:R-:W1:Y:S01]  /*64b0*/  LDC.64 R4, c[0x0][0x888] ;  /* 0x00022200ff047b82 */ /* 0x000e620000000a00 */
[----:B------:R-:W-:-:S04]  /*64c0*/  IMAD R0, R2, UR36, RZ ;  /* 0x0000002402007c24 */ /* 0x000fc8000f8e02ff */
[----:B-1----:R-:W-:-:S05]  /*64d0*/  IMAD.WIDE R4, R0, 0x4, R4 ;  /* 0x0000000400047825 */ /* 0x002fca00078e0204 */
[----:B-----5:R1:W5:Y:S01]  /*64e0*/  LDG.E R91, desc[UR38][R4.64] ;  /* 0x00000026045b7981 */ /* 0x020362000c1e1900 */
[----:B------:R-:W-:Y:S01]  /*64f0*/  MOV R125, 0x1 ;  /* 0x00000001007d7802 */ /* 0x000fe20000000f00 */
[----:B------:R-:W-:Y:S06]  /*6500*/  BRA `(.L_x_119) ;  /* 0x00000000000c7947 */ /* 0x000fec0003800000 */
.L_x_120:
[----:B------:R-:W1:Y:S01]  /*6510*/  LDCU UR4, c[0x0][0x880] ;  /* 0x00011000ff0477ac */ /* 0x000e620008000800 */
[----:B------:R-:W-:Y:S01]  /*6520*/  HFMA2 R125, -RZ, RZ, 0, 5.9604644775390625e-08 ;  /* 0x00000001ff7d7431 */ /* 0x000fe200000001ff */
[----:B-1---5:R-:W-:Y:S02]  /*6530*/  MOV R91, UR4 ;  /* 0x00000004005b7c02 */ /* 0x022fe40008000f00 */
.L_x_119:
[----:B-1----:R-:W1:Y:S02]  /*6540*/  LDC.64 R4, c[0x0][0x8b0] ;  /* 0x00022c00ff047b82 */ /* 0x002e640000000a00 */
        /* <DEDUP_REMOVED lines=11> */
[----:B------:R-:W-:Y:S05]  /*6600*/  BRA `(.L_x_121) ;  /* 0x0000000000087947 */ /* 0x000fea0003800000 */
.L_x_122:
[----:B------:R-:W1:Y:S02]  /*6610*/  LDCU UR4, c[0x0][0x8a0] ;  /* 0x00011400ff0477ac */ /* 0x000e640008000800 */
[----:B-1---5:R-:W-:Y:S02]  /*6620*/  MOV R71, UR4 ;  /* 0x0000000400477c02 */ /* 0x022fe40008000f00 */
.L_x_121:
[----:B------:R-:W-:Y:S01]  /*6630*/  UISETP.NE.AND UP0, UPT, UR44, URZ, UPT ;  /* 0x000000ff2c00728c */ /* 0x000fe2000bf05270 */
[----:B------:R-:W-:Y:S02]  /*6640*/  PLOP3.LUT P0, PT, PT, PT, PT, 0x8, 0x80 ;  /* 0x000000000080781c */ /* 0x000fe40003f0e170 */
[----:B------:R-:W-:Y:S02]  /*6650*/  LEA R0, R69, UR41, 0x3 ;  /* 0x0000002945007c11 */ /* 0x000fe4000f8e18ff */
[----:B------:R-:W-:-:S04]  /*6660*/  P2R R148, PR, RZ, 0x1 ;  /* 0x00000001ff947803 */ /* 0x000fc80000000000 */
[----:B------:R-:W-:Y:S05]  /*6670*/  BRA.U !UP0, `(.L_x_123) ;  /* 0x00000001083c7547 */ /* 0x000fea000b800000 */
[----:B------:R-:W-:-:S04]  /*6680*/  ISETP.NE.U32.AND P0, PT, R2, RZ, PT ;  /* 0x000000ff0200720c */ /* 0x000fc80003f05070 */
[----:B------:R-:W-:-:S13]  /*6690*/  ISETP.NE.AND.EX P0, PT, R3, RZ, PT, P0 ;  /* 0x000000ff0300720c */ /* 0x000fda0003f05300 */
[----:B-----5:R-:W-:-:S04]  /*66a0*/  @!P0 FSETP.EQ.AND P1, PT, R91, RZ, PT ;  /* 0x000000ff5b00820b */ /* 0x020fc80003f22000 */
[----:B------:R-:W-:Y:S01]  /*66b0*/  P2R R148, PR, RZ, 0x2 ;  /* 0x00000002ff947803 */ /* 0x000fe20000000000 */
[----:B------:R-:W-:Y:S08]  /*66c0*/  @!P0 BRA `(.L_x_123) ;  /* 0x0000000000288947 */ /* 0x000ff00003800000 */
[----:B------:R-:W2:Y:S01]  /*66d0*/  LDCU.64 UR4, c[0x0][0x888] ;  /* 0x00011100ff0477ac */ /* 0x000ea20008000a00 */
[----:B------:R-:W-:Y:S02]  /*66e0*/  LOP3.LUT P1, RZ, R125, 0xff, RZ, 0xc0, !PT ;  /* 0x000000ff7dff7812 */ /* 0x000fe4000782c0ff */
[----:B------:R-:W-:-:S04]  /*66f0*/  FSETP.NEU.AND P0, PT, R91, RZ, PT ;  /* 0x000000ff5b00720b */ /* 0x000fc80003f0d000 */
[----:B------:R-:W-:Y:S02]  /*6700*/  SEL R2, RZ, 0xffffffff, P0 ;  /* 0xffffffffff027807 */ /* 0x000fe40000000000 */
[----:B--2---:R-:W-:-:S04]  /*6710*/  ISETP.NE.U32.AND P2, PT, RZ, UR4, PT ;  /* 0x00000004ff007c0c */ /* 0x004fc8000bf45070 */
[----:B------:R-:W-:-:S04]  /*6720*/  ISETP.NE.AND.EX P2, PT, RZ, UR5, PT, P2 ;  /* 0x00000005ff007c0c */ /* 0x000fc8000bf45320 */
[----:B------:R-:W-:-:S04]  /*6730*/  @!P1 SEL R2, RZ, 0xffffffff, P2 ;  /* 0xffffffffff029807 */ /* 0x000fc80001000000 */
[----:B------:R-:W-:-:S04]  /*6740*/  LOP3.LUT R2, R2, 0x1, RZ, 0xc0, !PT ;  /* 0x0000000102027812 */ /* 0x000fc800078ec0ff */
[----:B------:R-:W-:-:S04]  /*6750*/  ISETP.EQ.U32.AND P0, PT, R2, 0x1, PT ;  /* 0x000000010200780c */ /* 0x000fc80003f02070 */
[----:B------:R-:W-:-:S09]  /*6760*/  P2R R148, PR, RZ, 0x1 ;  /* 0x00000001ff947803 */ /* 0x000fd20000000000 */
.L_x_123:
[----:B------:R-:W-:Y:S01]  /*6770*/  ISETP.NE.AND P4, PT, R148, RZ, PT ;  /* 0x000000ff9400720c */ /* 0x000fe20003f85270 */
[----:B------:R-:W2:Y:S01]  /*6780*/  LDCU.64 UR4, c[0x0][0x888] ;  /* 0x00011100ff0477ac */ /* 0x000ea20008000a00 */
[----:B------:R-:W-:Y:S01]  /*6790*/  SHF.L.U32 R2, R141, 0x1f, RZ ;  /* 0x0000001f8d027819 */ /* 0x000fe200000006ff */
[----:B------:R-:W-:Y:S01]  /*67a0*/  IMAD.MOV.U32 R134, RZ, RZ, 0x1 ;  /* 0x00000001ff867424 */ /* 0x000fe200078e00ff */
[----:B------:R-:W-:Y:S01]  /*67b0*/  CS2R R122, SRZ ;  /* 0x00000000007a7805 */ /* 0x000fe2000001ff00 */
[----:B------:R-:W-:Y:S01]  /*67c0*/  IMAD.SHL.U32 R128, R23, 0x40, RZ ;  /* 0x0000004017807824 */ /* 0x000fe200078e00ff */
[----:B------:R-:W-:Y:S01]  /*67d0*/  CS2R R120, SRZ ;  /* 0x0000000000787805 */ /* 0x000fe2000001ff00 */
[----:B------:R-:W-:Y:S01]  /*67e0*/  IMAD.SHL.U32 R126, R22, 0x100, RZ ;  /* 0x00000100167e7824 */ /* 0x000fe200078e00ff */
[----:B------:R-:W-:Y:S01]  /*67f0*/  CS2R R118, SRZ ;  /* 0x0000000000767805 */ /* 0x000fe2000001ff00 */
[----:B------:R-:W-:Y:S01]  /*6800*/  IMAD R67, R69, 0x80, R70 ;  /* 0x0000008045437824 */ /* 0x000fe200078e0246 */
[----:B------:R-:W-:Y:S01]  /*6810*/  CS2R R116, SRZ ;  /* 0x0000000000747805 */ /* 0x000fe2000001ff00 */
[----:B------:R-:W-:-:S02]  /*6820*/  IMAD.MOV.U32 R68, RZ, RZ, RZ ;  /* 0x000000ffff447224 */ /* 0x000fc400078e00ff */
[----:B-1----:R-:W-:Y:S01]  /*6830*/  @!P4 LEA R4, R139, UR41, 0x3 ;  /* 0x000000298b04cc11 */ /* 0x002fe2000f8e18ff */
[----:B------:R-:W-:Y:S01]  /*6840*/  IMAD.MOV.U32 R133, RZ, RZ, R138 ;  /* 0x000000ffff857224 */ /* 0x000fe200078e008a */
[----:B------:R-:W-:Y:S01]  /*6850*/  @!P4 SHF.L.U32 R3, R138, 0x1f, RZ ;  /* 0x0000001f8a03c819 */ /* 0x000fe200000006ff */
[----:B------:R-:W-:-:S03]  /*6860*/  IMAD.MOV.U32 R132, RZ, RZ, R139 ;  /* 0x000000ffff847224 */ /* 0x000fc600078e008b */
[----:B------:R-:W1:Y:S01]  /*6870*/  @!P4 SYNCS.PHASECHK.TRANS64.TRYWAIT P1, [R4+URZ+0x100], R3 ;  /* 0x000100030400c5a7 */ /* 0x000e6200080211ff */
[----:B--2---:R-:W-:-:S04]  /*6880*/  ISETP.NE.U32.AND P2, PT, RZ, UR4, PT ;  /* 0x00000004ff007c0c */ /* 0x004fc8000bf45070 */
[----:B------:R-:W-:Y:S01]  /*6890*/  ISETP.NE.AND.EX P2, PT, RZ, UR5, PT, P2 ;  /* 0x00000005ff007c0c */ /* 0x000fe2000bf45320 */
[----:B------:R2:W3:Y:S03]  /*68a0*/  SYNCS.PHASECHK.TRANS64.TRYWAIT P0, [R0+URZ+0x170], R2 ;  /* 0x00017002000075a7 */ /* 0x0004e600080011ff */
[----:B--2---:R-:W-:Y:S02]  /*68b0*/  SEL R2, RZ, 0xffffffff, P2 ;  /* 0xffffffffff027807 */ /* 0x004fe40001000000 */
[----:B-----5:R-:W-:-:S04]  /*68c0*/  FSETP.NEU.AND P2, PT, R91, RZ, PT ;  /* 0x000000ff5b00720b */ /* 0x020fc80003f4d000 */
[----:B------:R-:W-:Y:S02]  /*68d0*/  SEL R0, RZ, 0xffffffff, P2 ;  /* 0xffffffffff007807 */ /* 0x000fe40001000000 */
[----:B------:R-:W-:-:S04]  /*68e0*/  LOP3.LUT P2, RZ, R125, 0xff, RZ, 0xc0, !PT ;  /* 0x000000ff7dff7812 */ /* 0x000fc8000784c0ff */
[----:B------:R-:W-:-:S04]  /*68f0*/  @P3 SEL R0, R2, R0, !P2 ;  /* 0x0000000002003207 */ /* 0x000fc80005000000 */
[----:B------:R-:W-:-:S04]  /*6900*/  LOP3.LUT R0, R0, 0x1, RZ, 0xc0, !PT ;  /* 0x0000000100007812 */ /* 0x000fc800078ec0ff */
[----:B------:R-:W-:-:S04]  /*6910*/  ISETP.NE.U32.AND P2, PT, R0, 0x1, PT ;  /* 0x000000010000780c */ /* 0x000fc80003f45070 */
[----:B------:R-:W-:Y:S02]  /*6920*/  P2R R146, PR, RZ, 0x4 ;  /* 0x00000004ff927803 */ /* 0x000fe40000000000 */
[----:B-1----:R-:W-:Y:S02]  /*6930*/  @!P4 SEL R134, RZ, 0x1, !P1 ;  /* 0x00000001ff86c807 */ /* 0x002fe40004800000 */
[----:B---3--:R-:W-:-:S07]  /*6940*/  SEL R127, RZ, 0x1, !P0 ;  /* 0x00000001ff7f7807 */ /* 0x008fce0004000000 */
.L_x_235:
[----:B------:R-:W-:Y:S01]  /*6950*/  ISETP.NE.AND P0, PT, R148, RZ, PT ;  /* 0x000000ff9400720c */ /* 0x000fe20003f05270 */
[----:B------:R-:W-:Y:S05]  /*6960*/  YIELD ;  /* 0x0000000000007946 */ /* 0x000fea0003800000 */
[----:B------:R-:W-:Y:S07]  /*6970*/  BSSY B1, `(.L_x_124) ;  /* 0x000002b000017945 */ /* 0x000fee0003800000 */
[----:B------:R-:W-:Y:S05]  /*6980*/  @P0 BRA `(.L_x_125) ;  /* 0x0000000000a40947 */ /* 0x000fea0003800000 */
[----:B------:R-:W-:Y:S01]  /*6990*/  ISETP.NE.AND P2, PT, R146, RZ, PT ;  /* 0x000000ff9200720c */ /* 0x000fe20003f45270 */
[----:B------:R-:W-:Y:S01]  /*69a0*/  BSSY B0, `(.L_x_126) ;  /* 0x000000f000007945 */ /* 0x000fe20003800000 */
[----:B------:R-:W-:Y:S02]  /*69b0*/  LOP3.LUT P1, RZ, R143, 0x80, RZ, 0xc0, !PT ;  /* 0x000000808fff7812 */ /* 0x000fe4000782c0ff */
[----:B------:R-:W-:Y:S09]  /*69c0*/  PLOP3.LUT P0, PT, PT, PT, PT, 0x8, 0x80 ;  /* 0x000000000080781c */ /* 0x000ff20003f0e170 */
[----:B------:R-:W-:Y:S01]  /*69d0*/  @P2 IMAD R4, R139, 0x1000, R142 ;  /* 0x000010008b042824 */ /* 0x000fe200078e028e */
[----:B------:R-:W-:Y:S02]  /*69e0*/  @P2 PLOP3.LUT P0, PT, P1, PT, PT, 0x80, 0x8 ;  /* 0x000000000008281c */ /* 0x000fe40000f0f070 */
[----:B------:R-:W-:Y:S01]  /*69f0*/  ISETP.NE.AND P1, PT, R134, RZ, PT ;  /* 0x000000ff8600720c */ /* 0x000fe20003f25270 */
[----:B------:R-:W-:Y:S04]  /*6a00*/  @P2 VIADD R3, R4, UR41 ;  /* 0x0000002904032c36 */ /* 0x000fe80008000000 */
[C---:B------:R-:W-:Y:S02]  /*6a10*/  @P2 VIADD R0, R3.reuse, 0x300 ;  /* 0x0000030003002836 */ /* 0x040fe40000000000 */
[----:B------:R-:W-:Y:S04]  /*6a20*/  @P2 VIADD R3, R3, 0x310 ;  /* 0x0000031003032836 */ /* 0x000fe80000000000 */
[----:B------:R-:W-:Y:S02]  /*6a30*/  @P0 VIADD R3, R0, 0xfffffff0 ;  /* 0xfffffff000030836 */ /* 0x000fe40000000000 */
[----:B------:R-:W-:Y:S05]  /*6a40*/  @P1 BRA `(.L_x_127) ;  /* 0x0000000000101947 */ /* 0x000fea0003800000 */
[----:B------:R-:W-:Y:S02]  /*6a50*/  LEA R2, R139, UR41, 0x3 ;  /* 0x000000298b027c11 */ /* 0x000fe4000f8e18ff */
[----:B------:R-:W-:Y:S04]  /*6a60*/  SHF.L.U32 R0, R138, 0x1f, RZ ;  /* 0x0000001f8a007819 */ /* 0x000fe800000006ff */
[----:B------:R-:W1:Y:S02]  /*6a70*/  SYNCS.PHASECHK.TRANS64.TRYWAIT P0, [R2+URZ+0x100], R0 ;  /* 0x00010000020075a7 */ /* 0x000e6400080011ff */
[----:B-1----:R-:W-:Y:S05]  /*6a80*/  @!P0 BRA `(.L_x_128) ;  /* 0x0000005000bc8947 */ /* 0x002fea0003800000 */
.L_x_127:
[----:B------:R-:W-:Y:S05]  /*6a90*/  BSYNC B0 ;  /* 0x0000000000007941 */ /* 0x000fea0003800000 */
.L_x_126:
[----:B------:R-:W-:Y:S01]  /*6aa0*/  ISETP.NE.AND P0, PT, R146, RZ, PT ;  /* 0x000000ff9200720c */ /* 0x000fe20003f05270 */
[----:B-1----:R-:W-:Y:S01]  /*6ab0*/  IMAD.U32 R0, RZ, RZ, UR37 ;  /* 0x00000025ff007e24 */ /* 0x002fe2000f8e00ff */
[C---:B------:R-:W-:Y:S01]  /*6ac0*/  LEA R2, R132.reuse, UR41, 0x3 ;  /* 0x0000002984027c11 */ /* 0x040fe2000f8e18ff */
[----:B------:R-:W-:Y:S02]  /*6ad0*/  VIADD R132, R132, 0x1 ;  /* 0x0000000184847836 */ /* 0x000fe40000000000 */
[----:B------:R-:W-:Y:S02]  /*6ae0*/  VIADD R139, R139, 0x1 ;  /* 0x000000018b8b7836 */ /* 0x000fe40000000000 */
[----:B------:R-:W-:Y:S01]  /*6af0*/  VIADD R2, R2, 0x120 ;  /* 0x0000012002027836 */ /* 0x000fe20000000000 */
[----:B------:R-:W-:Y:S04]  /*6b00*/  ISETP.NE.AND P1, PT, R132, 0x4, PT ;  /* 0x000000048400780c */ /* 0x000fe80003f25270 */
[----:B------:R-:W-:Y:S01]  /*6b10*/  PRMT R0, R0, 0x654, R2 ;  /* 0x0000065400007816 */ /* 0x000fe20000000002 */
[----:B------:R1:W2:Y:S01]  /*6b20*/  @P0 LDS.128 R116, [R4+UR41+0x300] ;  /* 0x0003002904740984 */ /* 0x0002a20008000c00 */
[----:B------:R-:W-:Y:S02]  /*6b30*/  SEL R2, RZ, 0x1, P1 ;  /* 0x00000001ff027807 */ /* 0x000fe40000800000 */
[----:B------:R-:W-:Y:S02]  /*6b40*/  SEL R132, R132, RZ, P1 ;  /* 0x000000ff84847207 */ /* 0x000fe40000800000 */
[----:B------:R-:W-:Y:S01]  /*6b50*/  LOP3.LUT R133, R133, R2, RZ, 0x3c, !PT ;  /* 0x0000000285857212 */ /* 0x000fe200078e3cff */
[----:B------:R1:W3:Y:S01]  /*6b60*/  @P0 LDS.128 R120, [R3] ;  /* 0x0000000003780984 */ /* 0x0002e20000000c00 */
[C---:B------:R-:W-:Y:S01]  /*6b70*/  ISETP.NE.AND P0, PT, R139.reuse, 0x4, PT ;  /* 0x000000048b00780c */ /* 0x040fe20003f05270 */
[----:B------:R-:W-:Y:S01]  /*6b80*/  @!PT LDS RZ, [RZ] ;  /* 0x00000000fffff984 */ /* 0x000fe20000000800 */
[----:B------:R-:W-:Y:S01]  /*6b90*/  @!PT LDS RZ, [RZ] ;  /* 0x00000000fffff984 */ /* 0x000fe20000000800 */
[----:B------:R-:W-:Y:S01]  /*6ba0*/  @!PT LDS RZ, [RZ] ;  /* 0x00000000fffff984 */ /* 0x000fe20000000800 */
[----:B------:R-:W-:Y:S01]  /*6bb0*/  @!PT LDS RZ, [RZ] ;  /* 0x00000000fffff984 */ /* 0x000fe20000000800 */
[----:B------:R4:W-:Y:S06]  /*6bc0*/  MEMBAR.ALL.CTA ;  /* 0x0000000000007992 */ /* 0x0009ec0000008000 */
[----:B----4-:R-:W4:Y:S01]  /*6bd0*/  FENCE.VIEW.ASYNC.S ;  /* 0x00000000000073c6 */ /* 0x010f220000000000 */
[----:B------:R-:W-:Y:S01]  /*6be0*/  SEL R139, R139, RZ, P0 ;  /* 0x000000ff8b8b7207 */ /* 0x000fe20000000000 */
[----:B----4-:R4:W-:Y:S02]  /*6bf0*/  SYNCS.ARRIVE.TRANS64.RED.A1T0 RZ, [R0+URZ], RZ ;  /* 0x000000ff00ff79a7 */ /* 0x0109e400081004ff */
[----:B----4-:R-:W-:Y:S04]  /*6c00*/  SEL R0, RZ, 0x1, P0 ;  /* 0x00000001ff007807 */ /* 0x010fe80000000000 */
[----:B-12---:R-:W-:Y:S02]  /*6c10*/  LOP3.LUT R138, R138, R0, RZ, 0x3c, !PT ;  /* 0x000000008a8a7212 */ /* 0x006fe400078e3cff */
.L_x_125:
[----:B------:R-:W-:Y:S05]  /*6c20*/  BSYNC B1 ;  /* 0x0000000000017941 */ /* 0x000fea0003800000 */
.L_x_124:
[C---:B------:R-:W-:Y:S01]  /*6c30*/  LOP3.LUT P1, RZ, R68.reuse, R127, RZ, 0xfc, !PT ;  /* 0x0000007f44ff7212 */ /* 0x040fe2000782fcff */
[----:B------:R-:W-:Y:S01]  /*6c40*/  IMAD.SHL.U32 R66, R68, 0x20, RZ ;  /* 0x0000002044427824 */ /* 0x000fe200078e00ff */
[----:B------:R-:W-:Y:S01]  /*6c50*/  LEA R112, R69, UR41, 0x3 ;  /* 0x0000002945707c11 */ /* 0x000fe2000f8e18ff */
[----:B------:R-:W-:Y:S02]  /*6c60*/  BSSY B0, `(.L_x_129) ;  /* 0x0000009000007945 */ /* 0x000fe40003800000 */
[----:B------:R-:W-:Y:S05]  /*6c70*/  IMAD.IADD R2, R67, 0x1, R66 ;  /* 0x0000000143027824 */ /* 0x000fea00078e0242 */
[----:B------:R-:W-:Y:S04]  /*6c80*/  SHF.R.U32.HI R0, RZ, 0x15, R2 ;  /* 0x00000015ff007819 */ /* 0x000fe80000011602 */
[----:B------:R-:W-:Y:S01]  /*6c90*/  LOP3.LUT P0, RZ, R0, 0x3, R145, 0x48, !PT ;  /* 0x0000000300ff7812 */ /* 0x000fe20007804891 */
[----:B------:R-:W-:Y:S01]  /*6ca0*/  @!UPT UIADD3 URZ, UPT, UPT, URZ, URZ, URZ ;  /* 0x000000fffffff290 */ /* 0x000fe2000fffe0ff */
[----:B------:R-:W-:Y:S11]  /*6cb0*/  @P1 BRA `(.L_x_130) ;  /* 0x00000000000c1947 */ /* 0x000ff60003800000 */
[----:B------:R-:W-:Y:S04]  /*6cc0*/  SHF.L.U32 R0, R141, 0x1f, RZ ;  /* 0x0000001f8d007819 */ /* 0x000fe800000006ff */
[----:B------:R-:W1:Y:S02]  /*6cd0*/  SYNCS.PHASECHK.TRANS64.TRYWAIT P1, [R112+URZ+0x170], R0 ;  /* 0x00017000700075a7 */ /* 0x000e6400080211ff */
[----:B-1----:R-:W-:Y:S05]  /*6ce0*/  @!P1 BRA `(.L_x_131) ;  /* 0x0000005000389947 */ /* 0x002fea0003800000 */
.L_x_130:
[----:B------:R-:W-:Y:S05]  /*6cf0*/  BSYNC B0 ;  /* 0x0000000000007941 */ /* 0x000fea0003800000 */
.L_x_129:
[----:B------:R-:W-:Y:S05]  /*6d00*/  @!P0 BRA `(.L_x_132) ;  /* 0x0000000000408947 */ /* 0x000fea0003800000 */
[----:B------:R-:W2:Y:S01]  /*6d10*/  LDCU.64 UR8, c[0x4][0x78] ;  /* 0x01000f00ff0877ac */ /* 0x000ea20008000a00 */
[----:B------:R-:W-:Y:S01]  /*6d20*/  MOV R15, 0x0 ;  /* 0x00000000000f7802 */ /* 0x000fe20000000f00 */
[----:B------:R-:W-:Y:S02]  /*6d30*/  HFMA2 R12, -RZ, RZ, 0, 5.9604644775390625e-08 ;  /* 0x00000001ff0c7431 */ /* 0x000fe400000001ff */
[----:B------:R-:W-:Y:S02]  /*6d40*/  IMAD.MOV.U32 R8, RZ, RZ, 0x192 ;  /* 0x00000192ff087424 */ /* 0x000fe400078e00ff */
[----:B------:R-:W-:Y:S01]  /*6d50*/  IMAD.MOV.U32 R13, RZ, RZ, RZ ;  /* 0x000000ffff0d7224 */ /* 0x000fe200078e00ff */
[----:B------:R-:W4:Y:S01]  /*6d60*/  LDCU.64 UR6, c[0x4][0x80] ;  /* 0x01001000ff0677ac */ /* 0x000f220008000a00 */
[----:B------:R-:W1:Y:S01]  /*6d70*/  LDC.64 R14, c[0x4][R15] ;  /* 0x010000000f0e7b82 */ /* 0x000e620000000a00 */
[----:B------:R-:W5:Y:S01]  /*6d80*/  LDCU.64 UR4, c[0x4][0x18] ;  /* 0x01000300ff0477ac */ /* 0x000f620008000a00 */
[----:B--2---:R-:W-:Y:S01]  /*6d90*/  MOV R5, UR9 ;  /* 0x0000000900057c02 */ /* 0x004fe20008000f00 */
[----:B------:R-:W-:Y:S01]  /*6da0*/  IMAD.U32 R4, RZ, RZ, UR8 ;  /* 0x00000008ff047e24 */ /* 0x000fe2000f8e00ff */
[----:B----4-:R-:W-:Y:S01]  /*6db0*/  MOV R7, UR7 ;  /* 0x0000000700077c02 */ /* 0x010fe20008000f00 */
[----:B------:R-:W-:Y:S01]  /*6dc0*/  IMAD.U32 R6, RZ, RZ, UR6 ;  /* 0x00000006ff067e24 */ /* 0x000fe2000f8e00ff */
[----:B-----5:R-:W-:Y:S01]  /*6dd0*/  MOV R11, UR5 ;  /* 0x00000005000b7c02 */ /* 0x020fe20008000f00 */
[----:B------:R-:W-:Y:S02]  /*6de0*/  IMAD.U32 R10, RZ, RZ, UR4 ;  /* 0x00000004ff0a7e24 */ /* 0x000fe4000f8e00ff */
[----:B------:R-:W-:Y:S07]  /*6df0*/  LEPC R20, `(.L_x_132) ;  /* 0x000000001014794e */ /* 0x000fee0000000000 */
[----:B-1-3--:R-:W-:Y:S05]  /*6e00*/  CALL.ABS.NOINC R14 ;  /* 0x000000000e007343 */ /* 0x00afea0003c00000 */
.L_x_132:
[----:B------:R-:W-:Y:S05]  /*6e10*/  WARPSYNC.ALL ;  /* 0x0000000000007948 */ /* 0x000fea0003800000 */
[----:B------:R-:W-:Y:S01]  /*6e20*/  R2UR UR4, R2 ;  /* 0x00000000020472ca */ /* 0x000fe200000e0000 */
[----:B------:R-:W-:Y:S01]  /*6e30*/  BSSY.RECONVERGENT B1, `(.L_x_133) ;  /* 0x000018b000017945 */ /* 0x000fe20003800200 */
[-C--:B-1----:R-:W-:Y:S02]  /*6e40*/  F2FP.F16.E4M3.UNPACK_B R0, R117.reuse ;  /* 0x00000075ff00723e */ /* 0x082fe400020006ff */
[-C--:B------:R-:W-:Y:S02]  /*6e50*/  F2FP.F16.E4M3.UNPACK_B R4, R116.reuse ;  /* 0x00000074ff04723e */ /* 0x080fe400020006ff */
[----:B------:R-:W-:Y:S01]  /*6e60*/  F2FP.F16.E4M3.UNPACK_B R2, R117.H1 ;  /* 0x00000075ff02723e */ /* 0x000fe200030006ff */
[--C-:B------:R-:W-:Y:S01]  /*6e70*/  HADD2.F32 R40, -RZ, R0.reuse.H0_H0 ;  /* 0x20000000ff287230 */ /* 0x100fe20000004100 */
[----:B------:R-:W-:Y:S01]  /*6e80*/  F2FP.F16.E4M3.UNPACK_B R3, R116.H1 ;  /* 0x00000074ff03723e */ /* 0x000fe200030006ff */
[----:B------:R-:W-:Y:S01]  /*6e90*/  HADD2.F32 R41, -RZ, R0.H1_H1 ;  /* 0x30000000ff297230 */ /* 0x000fe20000004100 */
[----:B------:R-:W-:Y:S01]  /*6ea0*/  F2FP.F16.E4M3.UNPACK_B R0, R118 ;  /* 0x00000076ff00723e */ /* 0x000fe200020006ff */
[--C-:B------:R-:W-:Y:S01]  /*6eb0*/  HADD2.F32 R36, -RZ, R4.reuse.H0_H0 ;  /* 0x20000004ff247230 */ /* 0x100fe20000004100 */
[----:B------:R-:W-:Y:S01]  /*6ec0*/  MOV R87, 0x3bbb989d ;  /* 0x3bbb989d00577802 */ /* 0x000fe20000000f00 */
[----:B------:R-:W-:Y:S01]  /*6ed0*/  HADD2.F32 R37, -RZ, R4.H1_H1 ;  /* 0x30000004ff257230 */ /* 0x000fe20000004100 */
[----:B------:R-:W-:Y:S01]  /*6ee0*/  ISETP.NE.AND P1, PT, R68, 0x3, PT ;  /* 0x000000034400780c */ /* 0x000fe20003f25270 */
[--C-:B------:R-:W-:Y:S01]  /*6ef0*/  HADD2.F32 R44, -RZ, R0.reuse.H0_H0 ;  /* 0x20000000ff2c7230 */ /* 0x100fe20000004100 */
[----:B------:R-:W1:Y:S01]  /*6f00*/  LDTM.x32 R4, tmem[UR4] ;  /* 0x00000004000479ee */ /* 0x000e6200082c0000 */
[----:B------:R-:W-:Y:S01]  /*6f10*/  HADD2.F32 R45, -RZ, R0.H1_H1 ;  /* 0x30000000ff2d7230 */ /* 0x000fe20000004100 */
[-C--:B------:R-:W-:Y:S01]  /*6f20*/  F2FP.F16.E4M3.UNPACK_B R0, R119.reuse.H1 ;  /* 0x00000077ff00723e */ /* 0x080fe200030006ff */
[--C-:B------:R-:W-:Y:S02]  /*6f30*/  HADD2.F32 R42, -RZ, R2.reuse.H0_H0 ;  /* 0x20000002ff2a7230 */ /* 0x100fe40000004100 */
[----:B------:R-:W-:Y:S01]  /*6f40*/  HADD2.F32 R43, -RZ, R2.H1_H1 ;  /* 0x30000002ff2b7230 */ /* 0x000fe20000004100 */
[----:B------:R-:W-:Y:S01]  /*6f50*/  F2FP.F16.E4M3.UNPACK_B R2, R119 ;  /* 0x00000077ff02723e */ /* 0x000fe200020006ff */
[--C-:B------:R-:W-:Y:S02]  /*6f60*/  HADD2.F32 R50, -RZ, R0.reuse.H0_H0 ;  /* 0x20000000ff327230 */ /* 0x100fe40000004100 */
[----:B------:R-:W-:Y:S01]  /*6f70*/  HADD2.F32 R51, -RZ, R0.H1_H1 ;  /* 0x30000000ff337230 */ /* 0x000fe20000004100 */
[----:B---3--:R-:W-:Y:S01]  /*6f80*/  F2FP.F16.E4M3.UNPACK_B R0, R121 ;  /* 0x00000079ff00723e */ /* 0x008fe200020006ff */
[--C-:B------:R-:W-:Y:S01]  /*6f90*/  HADD2.F32 R48, -RZ, R2.reuse.H0_H0 ;  /* 0x20000002ff307230 */ /* 0x100fe20000004100 */
[----:B------:R-:W-:Y:S01]  /*6fa0*/  @!P1 NOP ;  /* 0x0000000000009918 */ /* 0x000fe20000000000 */
[----:B------:R-:W-:Y:S01]  /*6fb0*/  HADD2.F32 R49, -RZ, R2.H1_H1 ;  /* 0x30000002ff317230 */ /* 0x000fe20000004100 */
[----:B------:R-:W-:Y:S01]  /*6fc0*/  F2FP.F16.E4M3.UNPACK_B R2, R120 ;  /* 0x00000078ff02723e */ /* 0x000fe200020006ff */
[--C-:B------:R-:W-:Y:S02]  /*6fd0*/  HADD2.F32 R38, -RZ, R3.reuse.H0_H0 ;  /* 0x20000003ff267230 */ /* 0x100fe40000004100 */
[----:B------:R-:W-:Y:S01]  /*6fe0*/  HADD2.F32 R39, -RZ, R3.H1_H1 ;  /* 0x30000003ff277230 */ /* 0x000fe20000004100 */
[----:B------:R-:W-:Y:S01]  /*6ff0*/  F2FP.F16.E4M3.UNPACK_B R3, R118.H1 ;  /* 0x00000076ff03723e */ /* 0x000fe200030006ff */
[--C-:B------:R-:W-:Y:S02]  /*7000*/  HADD2.F32 R56, -RZ, R0.reuse.H0_H0 ;  /* 0x20000000ff387230 */ /* 0x100fe40000004100 */
[----:B------:R-:W-:Y:S01]  /*7010*/  HADD2.F32 R57, -RZ, R0.H1_H1 ;  /* 0x30000000ff397230 */ /* 0x000fe20000004100 */
[----:B------:R-:W-:Y:S01]  /*7020*/  F2FP.F16.E4M3.UNPACK_B R0, R122 ;  /* 0x0000007aff00723e */ /* 0x000fe200020006ff */
[--C-:B------:R-:W-:Y:S02]  /*7030*/  HADD2.F32 R53, -RZ, R2.reuse.H1_H1 ;  /* 0x30000002ff357230 */ /* 0x100fe40000004100 */
[C---:B-1----:R-:W-:Y:S01]  /*7040*/  FMUL R7, R71.reuse, R7 ;  /* 0x0000000747077220 */ /* 0x042fe20000400000 */
[----:B------:R-:W-:Y:S01]  /*7050*/  HADD2.F32 R52, -RZ, R2.H0_H0 ;  /* 0x20000002ff347230 */ /* 0x000fe20000004100 */
[----:B------:R-:W-:Y:S01]  /*7060*/  F2FP.F16.E4M3.UNPACK_B R2, R121.H1 ;  /* 0x00000079ff02723e */ /* 0x000fe200030006ff */
[--C-:B------:R-:W-:Y:S02]  /*7070*/  HADD2.F32 R47, -RZ, R3.reuse.H1_H1 ;  /* 0x30000003ff2f7230 */ /* 0x100fe40000004100 */
[C---:B------:R-:W-:Y:S01]  /*7080*/  FMUL R11, R71.reuse, R11 ;  /* 0x0000000b470b7220 */ /* 0x040fe20000400000 */
[----:B------:R-:W-:Y:S01]  /*7090*/  HADD2.F32 R46, -RZ, R3.H0_H0 ;  /* 0x20000003ff2e7230 */ /* 0x000fe20000004100 */
[----:B------:R-:W-:Y:S01]  /*70a0*/  F2FP.F16.E4M3.UNPACK_B R3, R120.H1 ;  /* 0x00000078ff03723e */ /* 0x000fe200030006ff */
[--C-:B------:R-:W-:Y:S02]  /*70b0*/  HADD2.F32 R60, -RZ, R0.reuse.H0_H0 ;  /* 0x20000000ff3c7230 */ /* 0x100fe40000004100 */
[C---:B------:R-:W-:Y:S01]  /*70c0*/  FMUL R15, R71.reuse, R15 ;  /* 0x0000000f470f7220 */ /* 0x040fe20000400000 */
[----:B------:R-:W-:Y:S01]  /*70d0*/  HADD2.F32 R61, -RZ, R0.H1_H1 ;  /* 0x30000000ff3d7230 */ /* 0x000fe20000004100 */
[----:B------:R-:W-:Y:S01]  /*70e0*/  F2FP.F16.E4M3.UNPACK_B R0, R123.H1 ;  /* 0x0000007bff00723e */ /* 0x000fe200030006ff */
[--C-:B------:R-:W-:Y:S02]  /*70f0*/  HADD2.F32 R58, -RZ, R2.reuse.H0_H0 ;  /* 0x20000002ff3a7230 */ /* 0x100fe40000004100 */
[C---:B------:R-:W-:Y:S01]  /*7100*/  FMUL R19, R71.reuse, R19 ;  /* 0x0000001347137220 */ /* 0x040fe20000400000 */
[----:B------:R-:W-:Y:S01]  /*7110*/  HADD2.F32 R59, -RZ, R2.H1_H1 ;  /* 0x30000002ff3b7230 */ /* 0x000fe20000004100 */
[----:B------:R-:W-:Y:S01]  /*7120*/  F2FP.F16.E4M3.UNPACK_B R2, R123 ;  /* 0x0000007bff02723e */ /* 0x000fe200020006ff */
[--C-:B------:R-:W-:Y:S02]  /*7130*/  HADD2.F32 R54, -RZ, R3.reuse.H0_H0 ;  /* 0x20000003ff367230 */ /* 0x100fe40000004100 */
[C---:B------:R-:W-:Y:S01]  /*7140*/  FMUL R23, R71.reuse, R23 ;  /* 0x0000001747177220 */ /* 0x040fe20000400000 */
[----:B------:R-:W-:Y:S01]  /*7150*/  HADD2.F32 R55, -RZ, R3.H1_H1 ;  /* 0x30000003ff377230 */ /* 0x000fe20000004100 */
[----:B------:R-:W-:Y:S01]  /*7160*/  F2FP.F16.E4M3.UNPACK_B R3, R122.H1 ;  /* 0x0000007aff03723e */ /* 0x000fe200030006ff */
[--C-:B------:R-:W-:Y:S02]  /*7170*/  HADD2.F32 R73, -RZ, R0.reuse.H0_H0 ;  /* 0x20000000ff497230 */ /* 0x100fe40000004100 */
[C---:B------:R-:W-:Y:S01]  /*7180*/  FMUL R27, R71.reuse, R27 ;  /* 0x0000001b471b7220 */ /* 0x040fe20000400000 */
[----:B------:R-:W-:Y:S02]  /*7190*/  HADD2.F32 R74, -RZ, R0.H1_H1 ;  /* 0x30000000ff4a7230 */ /* 0x000fe40000004100 */
[C---:B------:R-:W-:Y:S01]  /*71a0*/  FMUL R0, R71.reuse, R4 ;  /* 0x0000000447007220 */ /* 0x040fe20000400000 */
[--C-:B------:R-:W-:Y:S02]  /*71b0*/  HADD2.F32 R64, -RZ, R2.reuse.H0_H0 ;  /* 0x20000002ff407230 */ /* 0x100fe40000004100 */
[C---:B------:R-:W-:Y:S01]  /*71c0*/  FMUL R4, R71.reuse, R8 ;  /* 0x0000000847047220 */ /* 0x040fe20000400000 */
[----:B------:R-:W-:Y:S02]  /*71d0*/  HADD2.F32 R72, -RZ, R2.H1_H1 ;  /* 0x30000002ff487230 */ /* 0x000fe40000004100 */
[----:B------:R-:W-:Y:S01]  /*71e0*/  FMUL R2, R71, R5 ;  /* 0x0000000547027220 */ /* 0x000fe20000400000 */
[--C-:B------:R-:W-:Y:S02]  /*71f0*/  HADD2.F32 R62, -RZ, R3.reuse.H0_H0 ;  /* 0x20000003ff3e7230 */ /* 0x100fe40000004100 */
[----:B------:R-:W-:Y:S01]  /*7200*/  FFMA R0, R91, R36, R0 ;  /* 0x000000245b007223 */ /* 0x000fe20000000000 */
[----:B------:R-:W-:Y:S02]  /*7210*/  HADD2.F32 R63, -RZ, R3.H1_H1 ;  /* 0x30000003ff3f7230 */ /* 0x000fe40000004100 */
[C---:B------:R-:W-:Y:S01]  /*7220*/  FMUL R3, R71.reuse, R6 ;  /* 0x0000000647037220 */ /* 0x040fe20000400000 */
[----:B------:R-:W-:Y:S01]  /*7230*/  FMUL R5, R71, R9 ;  /* 0x0000000947057220 */ /* 0x000fe20000400000 */
[----:B------:R-:W-:Y:S01]  /*7240*/  FFMA R2, R91, R37, R2 ;  /* 0x000000255b027223 */ /* 0x000fe20000000002 */
[----:B------:R-:W-:Y:S01]  /*7250*/  FMUL R6, R71, R10 ;  /* 0x0000000a47067220 */ /* 0x000fe20000400000 */
[C---:B------:R-:W-:Y:S01]  /*7260*/  FFMA R3, R91.reuse, R38, R3 ;  /* 0x000000265b037223 */ /* 0x040fe20000000003 */
[----:B------:R-:W-:Y:S01]  /*7270*/  FFMA R7, R91, R39, R7 ;  /* 0x000000275b077223 */ /* 0x000fe20000000007 */
[----:B------:R-:W-:Y:S01]  /*7280*/  FMUL R8, R71, R12 ;  /* 0x0000000c47087220 */ /* 0x000fe20000400000 */
[----:B------:R-:W-:Y:S01]  /*7290*/  FFMA R4, R91, R40, R4 ;  /* 0x000000285b047223 */ /* 0x000fe20000000004 */
        /* <DEDUP_REMOVED lines=15> */
[C---:B------:R-:W-:Y:S01]  /*7390*/  FFMA R13, R91.reuse, R49, R13 ;  /* 0x000000315b0d7223 */ /* 0x040fe2000000000d */
[----:B------:R-:W-:Y:S01]  /*73a0*/  FFMA R14, R91, R50, R14 ;  /* 0x000000325b0e7223 */ /* 0x000fe2000000000e */
[----:B------:R-:W-:Y:S01]  /*73b0*/  FMUL R18, R71, R22 ;  /* 0x0000001647127220 */ /* 0x000fe20000400000 */
[C---:B------:R-:W-:Y:S01]  /*73c0*/  FFMA R19, R91.reuse, R51, R19 ;  /* 0x000000335b137223 */ /* 0x040fe20000000013 */
[----:B------:R-:W-:Y:S01]  /*73d0*/  FFMA R16, R91, R52, R16 ;  /* 0x000000345b107223 */ /* 0x000fe20000000010 */
[----:B------:R-:W-:Y:S01]  /*73e0*/  FMUL R20, R71, R24 ;  /* 0x0000001847147220 */ /* 0x000fe20000400000 */
[----:B------:R-:W-:Y:S01]  /*73f0*/  FFMA R17, R91, R53, R17 ;  /* 0x000000355b117223 */ /* 0x000fe20000000011 */
[C---:B------:R-:W-:Y:S01]  /*7400*/  FMUL R21, R71.reuse, R25 ;  /* 0x0000001947157220 */ /* 0x040fe20000400000 */
        /* <DEDUP_REMOVED lines=15> */
[----:B------:R-:W-:Y:S02]  /*7500*/  HFMA2 R53, -RZ, RZ, 3.7421875, 0 ;  /* 0x437c0000ff357431 */ /* 0x000fe400000001ff */
[----:B------:R-:W-:Y:S01]  /*7510*/  FMUL R30, R71, R34 ;  /* 0x00000022471e7220 */ /* 0x000fe20000400000 */
[----:B------:R-:W-:Y:S01]  /*7520*/  FFMA R26, R91, R62, R26 ;  /* 0x0000003e5b1a7223 */ /* 0x000fe2000000001a */
[----:B------:R-:W-:Y:S01]  /*7530*/  FMUL R35, R71, R35 ;  /* 0x0000002347237220 */ /* 0x000fe20000400000 */
[C---:B------:R-:W-:Y:S01]  /*7540*/  FFMA R31, R91.reuse, R63, R31 ;  /* 0x0000003f5b1f7223 */ /* 0x040fe2000000001f */
[C---:B------:R-:W-:Y:S01]  /*7550*/  FFMA R28, R91.reuse, R64, R28 ;  /* 0x000000405b1c7223 */ /* 0x040fe2000000001c */
[C---:B------:R-:W-:Y:S01]  /*7560*/  FFMA R29, R91.reuse, R72, R29 ;  /* 0x000000485b1d7223 */ /* 0x040fe2000000001d */
[C---:B------:R-:W-:Y:S01]  /*7570*/  FFMA R30, R91.reuse, R73, R30 ;  /* 0x000000495b1e7223 */ /* 0x040fe2000000001e */
[----:B------:R-:W-:Y:S01]  /*7580*/  FFMA R35, R91, R74, R35 ;  /* 0x0000004a5b237223 */ /* 0x000fe20000000023 */
[----:B------:R-:W-:Y:S04]  /*7590*/  FFMA.SAT R32, R0, -R87, 0.5 ;  /* 0x3f00000000207423 */ /* 0x000fe80000002857 */
[----:B------:R-:W-:Y:S04]  /*75a0*/  FFMA.RM R54, R32, R53, 12582913 ;  /* 0x4b40000120367423 */ /* 0x000fe80000004035 */
[----:B------:R-:W-:Y:S04]  /*75b0*/  FADD R32, R54, -12583039 ;  /* 0xcb40007f36207421 */ /* 0x000fe80000000000 */
[C---:B------:R-:W-:Y:S04]  /*75c0*/  FFMA R32, R0.reuse, -1.4426950216293334961, -R32 ;  /* 0xbfb8aa3b00207823 */ /* 0x040fe80000000820 */
[----:B------:R-:W-:Y:S01]  /*75d0*/  FFMA R32, R0, -1.925963033500011079e-08, R32 ;  /* 0xb2a5706000207823 */ /* 0x000fe20000000020 */
[C---:B------:R-:W-:Y:S03]  /*75e0*/  FFMA.SAT R33, R2.reuse, -R87, 0.5 ;  /* 0x3f00000002217423 */ /* 0x040fe60000002857 */
[----:B------:R-:W1:Y:S01]  /*75f0*/  MUFU.EX2 R88, R32 ;  /* 0x0000002000587308 */ /* 0x000e620000000800 */
[----:B------:R-:W-:Y:S04]  /*7600*/  FFMA.RM R55, R33, R53, 12582913 ;  /* 0x4b40000121377423 */ /* 0x000fe80000004035 */
[----:B------:R-:W-:Y:S04]  /*7610*/  FADD R33, R55, -12583039 ;  /* 0xcb40007f37217421 */ /* 0x000fe80000000000 */
[C---:B------:R-:W-:Y:S04]  /*7620*/  FFMA R33, R2.reuse, -1.4426950216293334961, -R33 ;  /* 0xbfb8aa3b02217823 */ /* 0x040fe80000000821 */
[----:B------:R-:W-:Y:S01]  /*7630*/  FFMA R33, R2, -1.925963033500011079e-08, R33 ;  /* 0xb2a5706002217823 */ /* 0x000fe20000000021 */
[C---:B------:R-:W-:Y:S03]  /*7640*/  FFMA.SAT R34, R3.reuse, -R87, 0.5 ;  /* 0x3f00000003227423 */ /* 0x040fe60000002857 */
[----:B------:R-:W2:Y:S01]  /*7650*/  MUFU.EX2 R90, R33 ;  /* 0x00000021005a7308 */ /* 0x000ea20000000800 */
[----:B------:R-:W-:Y:S04]  /*7660*/  FFMA.RM R56, R34, R53, 12582913 ;  /* 0x4b40000122387423 */ /* 0x000fe80000004035 */
[----:B------:R-:W-:Y:S04]  /*7670*/  FADD R34, R56, -12583039 ;  /* 0xcb40007f38227421 */ /* 0x000fe80000000000 */
[C---:B------:R-:W-:Y:S04]  /*7680*/  FFMA R34, R3.reuse, -1.4426950216293334961, -R34 ;  /* 0xbfb8aa3b03227823 */ /* 0x040fe80000000822 */
[----:B------:R-:W-:Y:S01]  /*7690*/  FFMA R34, R3, -1.925963033500011079e-08, R34 ;  /* 0xb2a5706003227823 */ /* 0x000fe20000000022 */
[----:B------:R-:W-:Y:S03]  /*76a0*/  FFMA.SAT R36, R7, -R87, 0.5 ;  /* 0x3f00000007247423 */ /* 0x000fe60000002857 */
[----:B------:R-:W3:Y:S01]  /*76b0*/  MUFU.EX2 R89, R34 ;  /* 0x0000002200597308 */ /* 0x000ee20000000800 */
[----:B------:R-:W-:Y:S04]  /*76c0*/  FFMA.RM R57, R36, R53, 12582913 ;  /* 0x4b40000124397423 */ /* 0x000fe80000004035 */
[----:B------:R-:W-:Y:S04]  /*76d0*/  FADD R36, R57, -12583039 ;  /* 0xcb40007f39247421 */ /* 0x000fe80000000000 */
[C---:B------:R-:W-:Y:S04]  /*76e0*/  FFMA R36, R7.reuse, -1.4426950216293334961, -R36 ;  /* 0xbfb8aa3b07247823 */ /* 0x040fe80000000824 */
[----:B------:R-:W-:Y:S01]  /*76f0*/  FFMA R36, R7, -1.925963033500011079e-08, R36 ;  /* 0xb2a5706007247823 */ /* 0x000fe20000000024 */
[----:B------:R-:W-:Y:S03]  /*7700*/  FFMA.SAT R37, R4, -R87, 0.5 ;  /* 0x3f00000004257423 */ /* 0x000fe60000002857 */
[----:B------:R-:W4:Y:S01]  /*7710*/  MUFU.EX2 R92, R36 ;  /* 0x00000024005c7308 */ /* 0x000f220000000800 */
[----:B------:R-:W-:Y:S04]  /*7720*/  FFMA.RM R58, R37, R53, 12582913 ;  /* 0x4b400001253a7423 */ /* 0x000fe80000004035 */
[----:B------:R-:W-:Y:S04]  /*7730*/  FADD R37, R58, -12583039 ;  /* 0xcb40007f3a257421 */ /* 0x000fe80000000000 */
[C---:B------:R-:W-:Y:S04]  /*7740*/  FFMA R37, R4.reuse, -1.4426950216293334961, -R37 ;  /* 0xbfb8aa3b04257823 */ /* 0x040fe80000000825 */
[----:B------:R-:W-:Y:S01]  /*7750*/  FFMA R37, R4, -1.925963033500011079e-08, R37 ;  /* 0xb2a5706004257823 */ /* 0x000fe20000000025 */
[----:B------:R-:W-:Y:S03]  /*7760*/  FFMA.SAT R38, R5, -R87, 0.5 ;  /* 0x3f00000005267423 */ /* 0x000fe60000002857 */
[----:B------:R-:W5:Y:S01]  /*7770*/  MUFU.EX2 R93, R37 ;  /* 0x00000025005d7308 */ /* 0x000f620000000800 */
        /* <DEDUP_REMOVED lines=34> */
[C---:B------:R-:W-:Y:S03]  /*79a0*/  FFMA.SAT R44, R15.reuse, -R87, 0.5 ;  /* 0x3f0000000f2c7423 */ /* 0x040fe60000002857 */
        /* <DEDUP_REMOVED lines=36> */
[----:B------:R1:W5:Y:S01]  /*7bf0*/  MUFU.EX2 R105, R49 ;  /* 0x0000003100697308 */ /* 0x0003620000000800 */
[----:B------:R-:W-:Y:S04]  /*7c00*/  FFMA.RM R78, R50, R53, 12582913 ;  /* 0x4b400001324e7423 */ /* 0x000fe80000004035 */
[----:B------:R-:W-:Y:S04]  /*7c10*/  FADD R50, R78, -12583039 ;  /* 0xcb40007f4e327421 */ /* 0x000fe80000000000 */
[C---:B------:R-:W-:Y:S04]  /*7c20*/  FFMA R50, R17.reuse, -1.4426950216293334961, -R50 ;  /* 0xbfb8aa3b11327823 */ /* 0x040fe80000000832 */
[----:B------:R-:W-:Y:S01]  /*7c30*/  FFMA R50, R17, -1.925963033500011079e-08, R50 ;  /* 0xb2a5706011327823 */ /* 0x000fe20000000032 */
[C---:B------:R-:W-:Y:S03]  /*7c40*/  FFMA.SAT R51, R18.reuse, -R87, 0.5 ;  /* 0x3f00000012337423 */ /* 0x040fe60000002857 */
[----:B------:R2:W5:Y:S01]  /*7c50*/  MUFU.EX2 R106, R50 ;  /* 0x00000032006a7308 */ /* 0x0005620000000800 */
[----:B------:R-:W-:Y:S01]  /*7c60*/  FFMA.RM R79, R51, R53, 12582913 ;  /* 0x4b400001334f7423 */ /* 0x000fe20000004035 */
[----:B-1----:R-:W-:Y:S03]  /*7c70*/  @!P1 IADD3 R49, PT, PT, R69, 0x1, RZ ;  /* 0x0000000145319810 */ /* 0x002fe60007ffe0ff */
[----:B------:R-:W-:Y:S01]  /*7c80*/  FADD R51, R79, -12583039 ;  /* 0xcb40007f4f337421 */ /* 0x000fe20000000000 */
[C---:B------:R-:W-:Y:S03]  /*7c90*/  @!P1 ISETP.NE.AND P0, PT, R49.reuse, 0x4, PT ;  /* 0x000000043100980c */ /* 0x040fe60003f05270 */
[C---:B------:R-:W-:Y:S01]  /*7ca0*/  FFMA R51, R18.reuse, -1.4426950216293334961, -R51 ;  /* 0xbfb8aa3b12337823 */ /* 0x040fe20000000833 */
[----:B------:R-:W-:Y:S02]  /*7cb0*/  @!P1 SEL R69, R49, RZ, P0 ;  /* 0x000000ff31459207 */ /* 0x000fe40000000000 */
[----:B------:R-:W-:Y:S01]  /*7cc0*/  @!P1 SEL R49, RZ, 0x1, P0 ;  /* 0x00000001ff319807 */ /* 0x000fe20000000000 */
[----:B------:R-:W-:Y:S01]  /*7cd0*/  FFMA R51, R18, -1.925963033500011079e-08, R51 ;  /* 0xb2a5706012337823 */ /* 0x000fe20000000033 */
[----:B------:R-:W-:Y:S02]  /*7ce0*/  FFMA.SAT R52, R23, -R87, 0.5 ;  /* 0x3f00000017347423 */ /* 0x000fe40000002857 */
[----:B------:R-:W-:Y:S01]  /*7cf0*/  @!P1 LOP3.LUT R141, R141, R49, RZ, 0x3c, !PT ;  /* 0x000000318d8d9212 */ /* 0x000fe200078e3cff */
[----:B------:R1:W5:Y:S01]  /*7d00*/  MUFU.EX2 R107, R51 ;  /* 0x00000033006b7308 */ /* 0x0003620000000800 */
[----:B------:R-:W-:Y:S01]  /*7d10*/  FFMA.RM R80, R52, R53, 12582913 ;  /* 0x4b40000134507423 */ /* 0x000fe20000004035 */
[----:B--2---:R-:W-:Y:S02]  /*7d20*/  @!P1 IADD3 R50, PT, PT, R112, 0x190, RZ ;  /* 0x0000019070329810 */ /* 0x004fe40007ffe0ff */
[----:B------:R-:W-:Y:S01]  /*7d30*/  SHF.L.U32 R49, R57, 0x17, RZ ;  /* 0x0000001739317819 */ /* 0x000fe200000006ff */
[----:B------:R-:W-:Y:S01]  /*7d40*/  FADD R52, R80, -12583039 ;  /* 0xcb40007f50347421 */ /* 0x000fe20000000000 */
[----:B------:R-:W-:Y:S03]  /*7d50*/  @!P1 LOP3.LUT R50, R50, 0xfefffff8, RZ, 0xc0, !PT ;  /* 0xfefffff832329812 */ /* 0x000fe600078ec0ff */
[C---:B------:R-:W-:Y:S01]  /*7d60*/  FFMA R52, R23.reuse, -1.4426950216293334961, -R52 ;  /* 0xbfb8aa3b17347823 */ /* 0x040fe20000000834 */
[----:B------:R2:W-:Y:S03]  /*7d70*/  @!P1 SYNCS.ARRIVE.TRANS64.RED.A1T0 RZ, [R50+URZ], RZ ;  /* 0x000000ff32ff99a7 */ /* 0x0005e600081004ff */
[----:B------:R-:W-:Y:S01]  /*7d80*/  FFMA R52, R23, -1.925963033500011079e-08, R52 ;  /* 0xb2a5706017347823 */ /* 0x000fe20000000034 */
[C---:B------:R-:W-:Y:S03]  /*7d90*/  FFMA.SAT R81, R20.reuse, -R87, 0.5 ;  /* 0x3f00000014517423 */ /* 0x040fe60000002857 */
[----:B------:R-:W2:Y:S01]  /*7da0*/  MUFU.EX2 R108, R52 ;  /* 0x00000034006c7308 */ /* 0x000ea20000000800 */
[----:B------:R-:W-:Y:S01]  /*7db0*/  FFMA.RM R81, R81, R53, 12582913 ;  /* 0x4b40000151517423 */ /* 0x000fe20000004035 */
[----:B-1----:R-:W-:Y:S03]  /*7dc0*/  SHF.L.U32 R51, R61, 0x17, RZ ;  /* 0x000000173d337819 */ /* 0x002fe600000006ff */
[----:B------:R-:W-:Y:S04]  /*7dd0*/  FADD R32, R81, -12583039 ;  /* 0xcb40007f51207421 */ /* 0x000fe80000000000 */
[C---:B------:R-:W-:Y:S04]  /*7de0*/  FFMA R32, R20.reuse, -1.4426950216293334961, -R32 ;  /* 0xbfb8aa3b14207823 */ /* 0x040fe80000000820 */
[----:B------:R-:W-:Y:S01]  /*7df0*/  FFMA R32, R20, -1.925963033500011079e-08, R32 ;  /* 0xb2a5706014207823 */ /* 0x000fe20000000020 */
[----:B------:R-:W-:Y:S03]  /*7e00*/  FFMA.SAT R33, R21, -R87, 0.5 ;  /* 0x3f00000015217423 */ /* 0x000fe60000002857 */
[----:B------:R-:W1:Y:S01]  /*7e10*/  MUFU.EX2 R109, R32 ;  /* 0x00000020006d7308 */ /* 0x000e620000000800 */
[----:B------:R-:W-:Y:S04]  /*7e20*/  FFMA.RM R82, R33, R53, 12582913 ;  /* 0x4b40000121527423 */ /* 0x000fe80000004035 */
        /* <DEDUP_REMOVED lines=9> */
[C---:B------:R-:W-:Y:S03]  /*7ec0*/  FFMA.SAT R36, R27.reuse, -R87, 0.5 ;  /* 0x3f0000001b247423 */ /* 0x040fe60000002857 */
[----:B------:R3:W1:Y:S01]  /*7ed0*/  MUFU.EX2 R111, R34 ;  /* 0x00000022006f7308 */ /* 0x0006620000000800 */
[----:B------:R-:W-:Y:S04]  /*7ee0*/  FFMA.RM R84, R36, R53, 12582913 ;  /* 0x4b40000124547423 */ /* 0x000fe80000004035 */
[----:B------:R-:W-:Y:S04]  /*7ef0*/  FADD R36, R84, -12583039 ;  /* 0xcb40007f54247421 */ /* 0x000fe80000000000 */
[C---:B------:R-:W-:Y:S04]  /*7f00*/  FFMA R36, R27.reuse, -1.4426950216293334961, -R36 ;  /* 0xbfb8aa3b1b247823 */ /* 0x040fe80000000824 */
[----:B------:R-:W-:Y:S01]  /*7f10*/  FFMA R36, R27, -1.925963033500011079e-08, R36 ;  /* 0xb2a570601b247823 */ /* 0x000fe20000000024 */
[----:B------:R-:W-:Y:S03]  /*7f20*/  FFMA.SAT R37, R24, -R87, 0.5 ;  /* 0x3f00000018257423 */ /* 0x000fe60000002857 */
[----:B------:R4:W1:Y:S01]  /*7f30*/  MUFU.EX2 R112, R36 ;  /* 0x0000002400707308 */ /* 0x0008620000000800 */
[----:B------:R-:W-:Y:S01]  /*7f40*/  FFMA.RM R85, R37, R53, 12582913 ;  /* 0x4b40000125557423 */ /* 0x000fe20000004035 */
[----:B---3--:R-:W-:Y:S03]  /*7f50*/  SHF.L.U32 R34, R54, 0x17, RZ ;  /* 0x0000001736227819 */ /* 0x008fe600000006ff */
[----:B------:R-:W-:Y:S04]  /*7f60*/  FADD R37, R85, -12583039 ;  /* 0xcb40007f55257421 */ /* 0x000fe80000000000 */
[C---:B------:R-:W-:Y:S04]  /*7f70*/  FFMA R37, R24.reuse, -1.4426950216293334961, -R37 ;  /* 0xbfb8aa3b18257823 */ /* 0x040fe80000000825 */
[----:B------:R-:W-:Y:S01]  /*7f80*/  FFMA R37, R24, -1.925963033500011079e-08, R37 ;  /* 0xb2a5706018257823 */ /* 0x000fe20000000025 */
[----:B------:R-:W-:Y:S03]  /*7f90*/  FFMA.SAT R38, R25, -R87, 0.5 ;  /* 0x3f00000019267423 */ /* 0x000fe60000002857 */
[----:B------:R3:W1:Y:S01]  /*7fa0*/  MUFU.EX2 R113, R37 ;  /* 0x0000002500717308 */ /* 0x0006620000000800 */
[----:B------:R-:W-:Y:S01]  /*7fb0*/  FFMA.RM R86, R38, R53, 12582913 ;  /* 0x4b40000126567423 */ /* 0x000fe20000004035 */
[----:B----4-:R-:W-:Y:S02]  /*7fc0*/  SHF.L.U32 R36, R55, 0x17, RZ ;  /* 0x0000001737247819 */ /* 0x010fe400000006ff */
[----:B------:R-:W-:Y:S01]  /*7fd0*/  SHF.L.U32 R55, R82, 0x17, RZ ;  /* 0x0000001752377819 */ /* 0x000fe200000006ff */
[----:B------:R-:W-:Y:S04]  /*7fe0*/  FADD R38, R86, -12583039 ;  /* 0xcb40007f56267421 */ /* 0x000fe80000000000 */
[C---:B------:R-:W-:Y:S04]  /*7ff0*/  FFMA R38, R25.reuse, -1.4426950216293334961, -R38 ;  /* 0xbfb8aa3b19267823 */ /* 0x040fe80000000826 */
[----:B------:R-:W-:Y:S01]  /*8000*/  FFMA R38, R25, -1.925963033500011079e-08, R38 ;  /* 0xb2a5706019267823 */ /* 0x000fe20000000026 */
[----:B------:R-:W-:Y:S03]  /*8010*/  FFMA.SAT R39, R26, -R87, 0.5 ;  /* 0x3f0000001a277423 */ /* 0x000fe60000002857 */
[----:B------:R4:W1:Y:S01]  /*8020*/  MUFU.EX2 R114, R38 ;  /* 0x0000002600727308 */ /* 0x0008620000000800 */
[----:B------:R-:W-:Y:S01]  /*8030*/  FFMA.RM R43, R39, R53, 12582913 ;  /* 0x4b400001272b7423 */ /* 0x000fe20000004035 */
[----:B---3--:R-:W-:Y:S03]  /*8040*/  SHF.L.U32 R37, R56, 0x17, RZ ;  /* 0x0000001738257819 */ /* 0x008fe600000006ff */
[C---:B------:R-:W-:Y:S01]  /*8050*/  FADD R39, R43.reuse, -12583039 ;  /* 0xcb40007f2b277421 */ /* 0x040fe20000000000 */
[----:B------:R-:W-:Y:S03]  /*8060*/  SHF.L.U32 R43, R43, 0x17, RZ ;  /* 0x000000172b2b7819 */ /* 0x000fe600000006ff */
[C---:B------:R-:W-:Y:S04]  /*8070*/  FFMA R39, R26.reuse, -1.4426950216293334961, -R39 ;  /* 0xbfb8aa3b1a277823 */ /* 0x040fe80000000827 */
[----:B------:R-:W-:Y:S01]  /*8080*/  FFMA R39, R26, -1.925963033500011079e-08, R39 ;  /* 0xb2a570601a277823 */ /* 0x000fe20000000027 */
[C---:B------:R-:W-:Y:S01]  /*8090*/  FFMA.SAT R40, R31.reuse, -R87, 0.5 ;  /* 0x3f0000001f287423 */ /* 0x040fe20000002857 */
[----:B----4-:R-:W-:Y:S03]  /*80a0*/  SHF.L.U32 R38, R58, 0x17, RZ ;  /* 0x000000173a267819 */ /* 0x010fe600000006ff */
[----:B------:R-:W-:Y:S04]  /*80b0*/  FFMA.RM R44, R40, R53, 12582913 ;  /* 0x4b400001282c7423 */ /* 0x000fe80000004035 */
[----:B------:R-:W-:Y:S04]  /*80c0*/  FADD R40, R44, -12583039 ;  /* 0xcb40007f2c287421 */ /* 0x000fe80000000000 */
[C---:B------:R-:W-:Y:S04]  /*80d0*/  FFMA R40, R31.reuse, -1.4426950216293334961, -R40 ;  /* 0xbfb8aa3b1f287823 */ /* 0x040fe80000000828 */
[----:B------:R-:W-:Y:S01]  /*80e0*/  FFMA R40, R31, -1.925963033500011079e-08, R40 ;  /* 0xb2a570601f287823 */ /* 0x000fe20000000028 */
[C---:B------:R-:W-:Y:S04]  /*80f0*/  FFMA.SAT R41, R28.reuse, -R87, 0.5 ;  /* 0x3f0000001c297423 */ /* 0x040fe80000002857 */
        /* <DEDUP_REMOVED lines=14> */
[----:B------:R-:W-:Y:S04]  /*81e0*/  FFMA.SAT R33, R35, -R87, 0.5 ;  /* 0x3f00000023217423 */ /* 0x000fe80000002857 */
[----:B------:R-:W-:Y:S04]  /*81f0*/  FFMA.RM R48, R33, R53, 12582913 ;  /* 0x4b40000121307423 */ /* 0x000fe80000004035 */
[----:B------:R-:W-:Y:S04]  /*8200*/  FADD R33, R48, -12583039 ;  /* 0xcb40007f30217421 */ /* 0x000fe80000000000 */
[C---:B------:R-:W-:Y:S04]  /*8210*/  FFMA R33, R35.reuse, -1.4426950216293334961, -R33 ;  /* 0xbfb8aa3b23217823 */ /* 0x040fe80000000821 */
[----:B------:R-:W-:Y:S01]  /*8220*/  FFMA R33, R35, -1.925963033500011079e-08, R33 ;  /* 0xb2a5706023217823 */ /* 0x000fe20000000021 */
[----:B------:R-:W-:Y:S01]  /*8230*/  FFMA R34, R88, R34, 1 ;  /* 0x3f80000058227423 */ /* 0x000fe20000000022 */
[----:B------:R-:W-:Y:S01]  /*8240*/  FFMA R90, R90, R36, 1 ;  /* 0x3f8000005a5a7423 */ /* 0x000fe20000000024 */
[----:B------:R-:W-:Y:S01]  /*8250*/  FFMA R36, R89, R37, 1 ;  /* 0x3f80000059247423 */ /* 0x000fe20000000025 */
[----:B------:R-:W-:Y:S01]  /*8260*/  FFMA R37, R92, R49, 1 ;  /* 0x3f8000005c257423 */ /* 0x000fe20000000031 */
[----:B------:R-:W-:Y:S01]  /*8270*/  SHF.L.U32 R49, R59, 0x17, RZ ;  /* 0x000000173b317819 */ /* 0x000fe200000006ff */
[----:B-----5:R-:W-:Y:S01]  /*8280*/  FFMA R38, R93, R38, 1 ;  /* 0x3f8000005d267423 */ /* 0x020fe20000000026 */
[----:B--2---:R-:W-:Y:S04]  /*8290*/  IADD3 R50, PT, PT, R34, 0x1800000, RZ ;  /* 0x0180000022327810 */ /* 0x004fe80007ffe0ff */
[----:B------:R-:W-:Y:S04]  /*82a0*/  LOP3.LUT R50, R50, 0x7f800000, RZ, 0xc0, !PT ;  /* 0x7f80000032327812 */ /* 0x000fe800078ec0ff */
[----:B------:R-:W-:Y:S02]  /*82b0*/  ISETP.GT.U32.AND P0, PT, R50, 0x1ffffff, PT ;  /* 0x01ffffff3200780c */ /* 0x000fe40003f04070 */
[----:B------:R-:W-:Y:S02]  /*82c0*/  SHF.L.U32 R50, R60, 0x17, RZ ;  /* 0x000000173c327819 */ /* 0x000fe400000006ff */
[----:B------:R2:W3:Y:S02]  /*82d0*/  MUFU.EX2 R60, R39 ;  /* 0x00000027003c7308 */ /* 0x0004e40000000800 */
[----:B--2---:R-:W-:Y:S01]  /*82e0*/  FFMA R39, R94, R49, 1 ;  /* 0x3f8000005e277423 */ /* 0x004fe20000000031 */
[----:B------:R-:W-:Y:S01]  /*82f0*/  SHF.L.U32 R49, R62, 0x17, RZ ;  /* 0x000000173e317819 */ /* 0x000fe200000006ff */
[----:B------:R-:W-:Y:S01]  /*8300*/  FFMA R56, R95, R50, 1 ;  /* 0x3f8000005f387423 */ /* 0x000fe20000000032 */
[----:B------:R-:W-:Y:S01]  /*8310*/  SHF.L.U32 R50, R63, 0x17, RZ ;  /* 0x000000173f327819 */ /* 0x000fe200000006ff */
[----:B------:R-:W-:Y:S04]  /*8320*/  FFMA R53, R96, R51, 1 ;  /* 0x3f80000060357423 */ /* 0x000fe80000000033 */
[----:B------:R2:W4:Y:S01]  /*8330*/  MUFU.EX2 R63, R40 ;  /* 0x00000028003f7308 */ /* 0x0005220000000800 */
[----:B------:R-:W-:Y:S01]  /*8340*/  SHF.L.U32 R51, R64, 0x17, RZ ;  /* 0x0000001740337819 */ /* 0x000fe200000006ff */
[----:B------:R-:W-:Y:S01]  /*8350*/  FFMA R89, R97, R49, 1 ;  /* 0x3f80000061597423 */ /* 0x000fe20000000031 */
[----:B------:R-:W-:Y:S01]  /*8360*/  SHF.L.U32 R49, R73, 0x17, RZ ;  /* 0x0000001749317819 */ /* 0x000fe200000006ff */
[----:B------:R-:W-:Y:S01]  /*8370*/  FFMA R88, R98, R50, 1 ;  /* 0x3f80000062587423 */ /* 0x000fe20000000032 */
[----:B------:R-:W-:Y:S01]  /*8380*/  SHF.L.U32 R50, R74, 0x17, RZ ;  /* 0x000000174a327819 */ /* 0x000fe200000006ff */
[----:B------:R-:W-:Y:S01]  /*8390*/  FFMA R87, R99, R51, 1 ;  /* 0x3f80000063577423 */ /* 0x000fe20000000033 */
[----:B------:R-:W-:Y:S03]  /*83a0*/  SHF.L.U32 R51, R78, 0x17, RZ ;  /* 0x000000174e337819 */ /* 0x000fe600000006ff */
[----:B------:R5:W4:Y:S10]  /*83b0*/  MUFU.EX2 R64, R41 ;  /* 0x0000002900407308 */ /* 0x000b340000000800 */
[----:B------:R1:W-:Y:S01]  /*83c0*/  MUFU.EX2 R73, R32 ;  /* 0x0000002000497308 */ /* 0x0003e20000000800 */
[----:B--2---:R-:W-:Y:S05]  /*83d0*/  SHF.L.U32 R40, R72, 0x17, RZ ;  /* 0x0000001748287819 */ /* 0x004fea00000006ff */
[----:B------:R-:W-:Y:S01]  /*83e0*/  FFMA R62, R100, R40, 1 ;  /* 0x3f800000643e7423 */ /* 0x000fe20000000028 */
[----:B------:R-:W-:Y:S03]  /*83f0*/  SHF.L.U32 R40, R75, 0x17, RZ ;  /* 0x000000174b287819 */ /* 0x000fe600000006ff */
[----:B------:R2:W4:Y:S01]  /*8400*/  MUFU.EX2 R72, R42 ;  /* 0x0000002a00487308 */ /* 0x0005220000000800 */
[----:B-----5:R-:W-:Y:S01]  /*8410*/  SHF.L.U32 R41, R76, 0x17, RZ ;  /* 0x000000174c297819 */ /* 0x020fe200000006ff */
[----:B------:R-:W-:Y:S01]  /*8420*/  FFMA R52, R101, R49, 1 ;  /* 0x3f80000065347423 */ /* 0x000fe20000000031 */
[----:B------:R-:W-:Y:S01]  /*8430*/  FFMA R49, R102, R50, 1 ;  /* 0x3f80000066317423 */ /* 0x000fe20000000032 */
[----:B------:R-:W-:Y:S01]  /*8440*/  SHF.L.U32 R50, R77, 0x17, RZ ;  /* 0x000000174d327819 */ /* 0x000fe200000006ff */
[----:B------:R-:W-:Y:S01]  /*8450*/  FFMA R77, R103, R40, 1 ;  /* 0x3f800000674d7423 */ /* 0x000fe20000000028 */
[----:B------:R-:W-:Y:S01]  /*8460*/  SHF.L.U32 R40, R79, 0x17, RZ ;  /* 0x000000174f287819 */ /* 0x000fe200000006ff */
[----:B------:R-:W-:Y:S01]  /*8470*/  FFMA R61, R104, R41, 1 ;  /* 0x3f800000683d7423 */ /* 0x000fe20000000029 */
[----:B------:R-:W-:Y:S01]  /*8480*/  SHF.L.U32 R41, R80, 0x17, RZ ;  /* 0x0000001750297819 */ /* 0x000fe200000006ff */
[----:B------:R-:W-:Y:S01]  /*8490*/  FFMA R50, R105, R50, 1 ;  /* 0x3f80000069327423 */ /* 0x000fe20000000032 */
[----:B-1----:R-:W-:Y:S01]  /*84a0*/  SHF.L.U32 R32, R83, 0x17, RZ ;  /* 0x0000001753207819 */ /* 0x002fe200000006ff */
[----:B------:R-:W-:Y:S01]  /*84b0*/  FFMA R51, R106, R51, 1 ;  /* 0x3f8000006a337423 */ /* 0x000fe20000000033 */
[----:B------:R-:W-:Y:S01]  /*84c0*/  FFMA R76, R107, R40, 1 ;  /* 0x3f8000006b4c7423 */ /* 0x000fe20000000028 */
[----:B------:R-:W-:Y:S01]  /*84d0*/  SHF.L.U32 R40, R84, 0x17, RZ ;  /* 0x0000001754287819 */ /* 0x000fe200000006ff */
[----:B------:R-:W-:Y:S01]  /*84e0*/  FFMA R57, R108, R41, 1 ;  /* 0x3f8000006c397423 */ /* 0x000fe20000000029 */
[----:B------:R-:W-:Y:S02]  /*84f0*/  SHF.L.U32 R41, R85, 0x17, RZ ;  /* 0x0000001755297819 */ /* 0x000fe400000006ff */
[----:B--2---:R-:W-:Y:S05]  /*8500*/  SHF.L.U32 R42, R81, 0x17, RZ ;  /* 0x00000017512a7819 */ /* 0x004fea00000006ff */
[----:B------:R-:W-:Y:S01]  /*8510*/  FFMA R54, R109, R42, 1 ;  /* 0x3f8000006d367423 */ /* 0x000fe2000000002a */
[----:B------:R-:W-:Y:S01]  /*8520*/  FFMA R55, R110, R55, 1 ;  /* 0x3f8000006e377423 */ /* 0x000fe20000000037 */
[----:B------:R1:W2:Y:S01]  /*8530*/  MUFU.EX2 R42, R33 ;  /* 0x00000021002a7308 */ /* 0x0002a20000000800 */
[----:B------:R-:W-:Y:S01]  /*8540*/  FFMA R79, R111, R32, 1 ;  /* 0x3f8000006f4f7423 */ /* 0x000fe20000000020 */
[----:B------:R-:W-:Y:S01]  /*8550*/  SHF.L.U32 R32, R44, 0x17, RZ ;  /* 0x000000172c207819 */ /* 0x000fe200000006ff */
[----:B------:R-:W-:Y:S01]  /*8560*/  FFMA R75, R112, R40, 1 ;  /* 0x3f800000704b7423 */ /* 0x000fe20000000028 */
[----:B------:R-:W-:Y:S01]  /*8570*/  SHF.L.U32 R40, R46, 0x17, RZ ;  /* 0x000000172e287819 */ /* 0x000fe200000006ff */
[----:B------:R-:W-:Y:S01]  /*8580*/  FFMA R58, R113, R41, 1 ;  /* 0x3f800000713a7423 */ /* 0x000fe20000000029 */
[----:B------:R-:W-:Y:S02]  /*8590*/  SHF.L.U32 R41, R47, 0x17, RZ ;  /* 0x000000172f297819 */ /* 0x000fe400000006ff */
[----:B-1----:R-:W-:Y:S05]  /*85a0*/  SHF.L.U32 R33, R86, 0x17, RZ ;  /* 0x0000001756217819 */ /* 0x002fea00000006ff */
[----:B------:R-:W-:Y:S01]  /*85b0*/  FFMA R59, R114, R33, 1 ;  /* 0x3f800000723b7423 */ /* 0x000fe20000000021 */
[----:B------:R-:W-:Y:S01]  /*85c0*/  SHF.L.U32 R33, R45, 0x17, RZ ;  /* 0x000000172d217819 */ /* 0x000fe200000006ff */
[----:B---3--:R-:W-:Y:S01]  /*85d0*/  FFMA R60, R60, R43, 1 ;  /* 0x3f8000003c3c7423 */ /* 0x008fe2000000002b */
[----:B------:R-:W-:Y:S01]  /*85e0*/  SHF.L.U32 R43, R48, 0x17, RZ ;  /* 0x00000017302b7819 */ /* 0x000fe200000006ff */
[----:B----4-:R-:W-:Y:S02]  /*85f0*/  FFMA R78, R63, R32, 1 ;  /* 0x3f8000003f4e7423 */ /* 0x010fe40000000020 */
[----:B------:R-:W-:Y:S01]  /*8600*/  FFMA R74, R64, R33, 1 ;  /* 0x3f800000404a7423 */ /* 0x000fe20000000021 */
[----:B------:R-:W-:Y:S01]  /*8610*/  FFMA R63, R72, R40, 1 ;  /* 0x3f800000483f7423 */ /* 0x000fe20000000028 */
[----:B------:R-:W-:Y:S01]  /*8620*/  FFMA R73, R73, R41, 1 ;  /* 0x3f80000049497423 */ /* 0x000fe20000000029 */
[----:B--2---:R-:W-:Y:S01]  /*8630*/  FFMA R72, R42, R43, 1 ;  /* 0x3f8000002a487423 */ /* 0x004fe2000000002b */
[----:B------:R-:W-:Y:S06]  /*8640*/  @P0 BRA `(.L_x_134) ;  /* 0x0000000000140947 */ /* 0x000fec0003800000 */
[----:B------:R-:W-:Y:S02]  /*8650*/  MOV R83, R34 ;  /* 0x0000002200537202 */ /* 0x000fe40000000f00 */
[----:B------:R-:W-:Y:S02]  /*8660*/  MOV R82, 0x8680 ;  /* 0x0000868000527802 */ /* 0x000fe40000000f00 */
[----:B------:R-:W-:Y:S05]  /*8670*/  CALL.REL.NOINC `($__internal_3_$__cuda_sm20_rcp_rn_f32_slowpath) ;  /* 0x00000038000c7944 */ /* 0x000fea0003c00000 */
[----:B------:R-:W-:Y:S01]  /*8680*/  MOV R32, R64 ;  /* 0x0000004000207202 */ /* 0x000fe20000000f00 */
[----:B------:R-:W-:Y:S05]  /*8690*/  BRA `(.L_x_135) ;  /* 0x0000000000107947 */ /* 0x000fea0003800000 */
.L_x_134:
[----:B------:R-:W1:Y:S02]  /*86a0*/  MUFU.RCP R32, R34 ;  /* 0x0000002200207308 */ /* 0x000e640000001000 */
[----:B-1----:R-:W-:Y:S04]  /*86b0*/  FFMA R34, R34, R32, -1 ;  /* 0xbf80000022227423 */ /* 0x002fe80000000020 */
[----:B------:R-:W-:Y:S04]  /*86c0*/  FADD.FTZ R34, -R34, -RZ ;  /* 0x800000ff22227221 */ /* 0x000fe80000010100 */
[----:B------:R-:W-:Y:S07]  /*86d0*/  FFMA R32, R32, R34, R32 ;  /* 0x0000002220207223 */ /* 0x000fee0000000020 */
.L_x_135:
[----:B------:R-:W-:Y:S05]  /*86e0*/  BSYNC.RECONVERGENT B1 ;  /* 0x0000000000017941 */ /* 0x000fea0003800200 */
.L_x_133:
[----:B------:R-:W-:Y:S01]  /*86f0*/  VIADD R33, R90, 0x1800000 ;  /* 0x018000005a217836 */ /* 0x000fe20000000000 */
[----:B------:R-:W-:Y:S04]  /*8700*/  BSSY.RECONVERGENT B1, `(.L_x_136) ;  /* 0x000000e000017945 */ /* 0x000fe80003800200 */
[----:B------:R-:W-:Y:S04]  /*8710*/  LOP3.LUT R33, R33, 0x7f800000, RZ, 0xc0, !PT ;  /* 0x7f80000021217812 */ /* 0x000fe800078ec0ff */
[----:B------:R-:W-:Y:S11]  /*8720*/  ISETP.GT.U32.AND P0, PT, R33, 0x1ffffff, PT ;  /* 0x01ffffff2100780c */ /* 0x000ff60003f04070 */
[----:B------:R-:W-:Y:S02]  /*8730*/  @!UPT UIADD3 URZ, UPT, UPT, URZ, URZ, URZ ;  /* 0x000000fffffff290 */ /* 0x000fe4000fffe0ff */
[----:B------:R-:W-:Y:S05]  /*8740*/  @P0 BRA `(.L_x_137) ;  /* 0x0000000000140947 */ /* 0x000fea0003800000 */
[----:B------:R-:W-:Y:S02]  /*8750*/  MOV R83, R90 ;  /* 0x0000005a00537202 */ /* 0x000fe40000000f00 */
[----:B------:R-:W-:Y:S02]  /*8760*/  MOV R82, 0x8780 ;  /* 0x0000878000527802 */ /* 0x000fe40000000f00 */
[----:B------:R-:W-:Y:S05]  /*8770*/  CALL.REL.NOINC `($__internal_3_$__cuda_sm20_rcp_rn_f32_slowpath) ;  /* 0x0000003400cc7944 */ /* 0x000fea0003c00000 */
[----:B------:R-:W-:Y:S01]  /*8780*/  MOV R33, R64 ;  /* 0x0000004000217202 */ /* 0x000fe20000000f00 */
[----:B------:R-:W-:Y:S05]  /*8790*/  BRA `(.L_x_138) ;  /* 0x0000000000107947 */ /* 0x000fea0003800000 */
.L_x_137:
[----:B------:R-:W1:Y:S02]  /*87a0*/  MUFU.RCP R33, R90 ;  /* 0x0000005a00217308 */ /* 0x000e640000001000 */
[----:B-1----:R-:W-:Y:S04]  /*87b0*/  FFMA R34, R90, R33, -1 ;  /* 0xbf8000005a227423 */ /* 0x002fe80000000021 */
[----:B------:R-:W-:Y:S04]  /*87c0*/  FADD.FTZ R34, -R34, -RZ ;  /* 0x800000ff22227221 */ /* 0x000fe80000010100 */
[----:B------:R-:W-:Y:S07]  /*87d0*/  FFMA R33, R33, R34, R33 ;  /* 0x0000002221217223 */ /* 0x000fee0000000021 */
.L_x_138:
[----:B------:R-:W-:Y:S05]  /*87e0*/  BSYNC.RECONVERGENT B1 ;  /* 0x0000000000017941 */ /* 0x000fea0003800200 */
.L_x_136:
        /* <DEDUP_REMOVED lines=11> */
.L_x_140:
[----:B------:R-:W1:Y:S02]  /*88a0*/  MUFU.RCP R34, R36 ;  /* 0x0000002400227308 */ /* 0x000e640000001000 */
[----:B-1----:R-:W-:Y:S04]  /*88b0*/  FFMA R36, R36, R34, -1 ;  /* 0xbf80000024247423 */ /* 0x002fe80000000022 */
[----:B------:R-:W-:Y:S04]  /*88c0*/  FADD.FTZ R36, -R36, -RZ ;  /* 0x800000ff24247221 */ /* 0x000fe80000010100 */
[----:B------:R-:W-:Y:S07]  /*88d0*/  FFMA R34, R34, R36, R34 ;  /* 0x0000002422227223 */ /* 0x000fee0000000022 */
.L_x_141:
[----:B------:R-:W-:Y:S05]  /*88e0*/  BSYNC.RECONVERGENT B1 ;  /* 0x0000000000017941 */ /* 0x000fea0003800200 */
.L_x_139:
        /* <DEDUP_REMOVED lines=11> */
.L_x_143:
[----:B------:R-:W1:Y:S02]  /*89a0*/  MUFU.RCP R36, R37 ;  /* 0x0000002500247308 */ /* 0x000e640000001000 */
[----:B-1----:R-:W-:Y:S04]  /*89b0*/  FFMA R37, R37, R36, -1 ;  /* 0xbf80000025257423 */ /* 0x002fe80000000024 */
[----:B------:R-:W-:Y:S04]  /*89c0*/  FADD.FTZ R37, -R37, -RZ ;  /* 0x800000ff25257221 */ /* 0x000fe80000010100 */
[----:B------:R-:W-:Y:S07]  /*89d0*/  FFMA R36, R36, R37, R36 ;  /* 0x0000002524247223 */ /* 0x000fee0000000024 */
.L_x_144:
[----:B------:R-:W-:Y:S05]  /*89e0*/  BSYNC.RECONVERGENT B1 ;  /* 0x0000000000017941 */ /* 0x000fea0003800200 */
.L_x_142:
        /* <DEDUP_REMOVED lines=11> */
.L_x_146:
[----:B------:R-:W1:Y:S02]  /*8aa0*/  MUFU.RCP R37, R38 ;  /* 0x0000002600257308 */ /* 0x000e640000001000 */
[----:B-1----:R-:W-:Y:S04]  /*8ab0*/  FFMA R38, R38, R37, -1 ;  /* 0xbf80000026267423 */ /* 0x002fe80000000025 */
[----:B------:R-:W-:Y:S04]  /*8ac0*/  FADD.FTZ R38, -R38, -RZ ;  /* 0x800000ff26267221 */ /* 0x000fe80000010100 */
[----:B------:R-:W-:Y:S07]  /*8ad0*/  FFMA R37, R37, R38, R37 ;  /* 0x0000002625257223 */ /* 0x000fee0000000025 */
.L_x_147:
[----:B------:R-:W-:Y:S05]  /*8ae0*/  BSYNC.RECONVERGENT B1 ;  /* 0x0000000000017941 */ /* 0x000fea0003800200 */
.L_x_145:
        /* <DEDUP_REMOVED lines=11> */
.L_x_149:
[----:B------:R-:W1:Y:S02]  /*8ba0*/  MUFU.RCP R38, R39 ;  /* 0x0000002700267308 */ /* 0x000e640000001000 */
[----:B-1----:R-:W-:Y:S04]  /*8bb0*/  FFMA R39, R39, R38, -1 ;  /* 0xbf80000027277423 */ /* 0x002fe80000000026 */
[----:B------:R-:W-:Y:S04]  /*8bc0*/  FADD.FTZ R39, -R39, -RZ ;  /* 0x800000ff27277221 */ /* 0x000fe80000010100 */
[----:B------:R-:W-:Y:S07]  /*8bd0*/  FFMA R38, R38, R39, R38 ;  /* 0x0000002726267223 */ /* 0x000fee0000000026 */
.L_x_150:
[----:B------:R-:W-:Y:S05]  /*8be0*/  BSYNC.RECONVERGENT B1 ;  /* 0x0000000000017941 */ /* 0x000fea0003800200 */
.L_x_148:
        /* <DEDUP_REMOVED lines=11> */
.L_x_152:
[----:B------:R-:W1:Y:S02]  /*8ca0*/  MUFU.RCP R39, R56 ;  /* 0x0000003800277308 */ /* 0x000e640000001000 */
[----:B-1----:R-:W-:Y:S04]  /*8cb0*/  FFMA R40, R56, R39, -1 ;  /* 0xbf80000038287423 */ /* 0x002fe80000000027 */
[----:B------:R-:W-:Y:S04]  /*8cc0*/  FADD.FTZ R40, -R40, -RZ ;  /* 0x800000ff28287221 */ /* 0x000fe80000010100 */
[----:B------:R-:W-:Y:S07]  /*8cd0*/  FFMA R39, R39, R40, R39 ;  /* 0x0000002827277223 */ /* 0x000fee0000000027 */
.L_x_153:
[----:B------:R-:W-:Y:S05]  /*8ce0*/  BSYNC.RECONVERGENT B1 ;  /* 0x0000000000017941 */ /* 0x000fea0003800200 */
.L_x_151:
        /* <DEDUP_REMOVED lines=11> */
.L_x_155:
[----:B------:R-:W1:Y:S02]  /*8da0*/  MUFU.RCP R40, R53 ;  /* 0x0000003500287308 */ /* 0x000e640000001000 */
[----:B-1----:R-:W-:Y:S04]  /*8db0*/  FFMA R41, R53, R40, -1 ;  /* 0xbf80000035297423 */ /* 0x002fe80000000028 */
[----:B------:R-:W-:Y:S04]  /*8dc0*/  FADD.FTZ R41, -R41, -RZ ;  /* 0x800000ff29297221 */ /* 0x000fe80000010100 */
[----:B------:R-:W-:Y:S07]  /*8dd0*/  FFMA R40, R40, R41, R40 ;  /* 0x0000002928287223 */ /* 0x000fee0000000028 */
.L_x_156:
[----:B------:R-:W-:Y:S05]  /*8de0*/  BSYNC.RECONVERGENT B1 ;  /* 0x0000000000017941 */ /* 0x000fea0003800200 */
.L_x_154:
        /* <DEDUP_REMOVED lines=11> */
.L_x_158:
[----:B------:R-:W1:Y:S02]  /*8ea0*/  MUFU.RCP R41, R89 ;  /* 0x0000005900297308 */ /* 0x000e640000001000 */
[----:B-1----:R-:W-:Y:S04]  /*8eb0*/  FFMA R42, R89, R41, -1 ;  /* 0xbf800000592a7423 */ /* 0x002fe80000000029 */
[----:B------:R-:W-:Y:S04]  /*8ec0*/  FADD.FTZ R42, -R42, -RZ ;  /* 0x800000ff2a2a7221 */ /* 0x000fe80000010100 */
[----:B------:R-:W-:Y:S07]  /*8ed0*/  FFMA R41, R41, R42, R41 ;  /* 0x0000002a29297223 */ /* 0x000fee0000000029 */
.L_x_159:
[----:B------:R-:W-:Y:S05]  /*8ee0*/  BSYNC.RECONVERGENT B1 ;  /* 0x0000000000017941 */ /* 0x000fea0003800200 */
.L_x_157:
        /* <DEDUP_REMOVED lines=11> */
.L_x_161:
[----:B------:R-:W1:Y:S02]  /*8fa0*/  MUFU.RCP R42, R88 ;  /* 0x00000058002a7308 */ /* 0x000e640000001000 */
[----:B-1----:R-:W-:Y:S04]  /*8fb0*/  FFMA R43, R88, R42, -1 ;  /* 0xbf800000582b7423 */ /* 0x002fe8000000002a */
[----:B------:R-:W-:Y:S04]  /*8fc0*/  FADD.FTZ R43, -R43, -RZ ;  /* 0x800000ff2b2b7221 */ /* 0x000fe80000010100 */
[----:B------:R-:W-:Y:S07]  /*8fd0*/  FFMA R42, R42, R43, R42 ;  /* 0x0000002b2a2a7223 */ /* 0x000fee000000002a */
.L_x_162:
[----:B------:R-:W-:Y:S05]  /*8fe0*/  BSYNC.RECONVERGENT B1 ;  /* 0x0000000000017941 */ /* 0x000fea0003800200 */
.L_x_160:
        /* <DEDUP_REMOVED lines=11> */
.L_x_164:
[----:B------:R-:W1:Y:S02]  /*90a0*/  MUFU.RCP R43, R87 ;  /* 0x00000057002b7308 */ /* 0x000e640000001000 */
[----:B-1----:R-:W-:Y:S04]  /*90b0*/  FFMA R44, R87, R43, -1 ;  /* 0xbf800000572c7423 */ /* 0x002fe8000000002b */
[----:B------:R-:W-:Y:S04]  /*90c0*/  FADD.FTZ R44, -R44, -RZ ;  /* 0x800000ff2c2c7221 */ /* 0x000fe80000010100 */
[----:B------:R-:W-:Y:S07]  /*90d0*/  FFMA R43, R43, R44, R43 ;  /* 0x0000002c2b2b7223 */ /* 0x000fee000000002b */
.L_x_165:
[----:B------:R-:W-:Y:S05]  /*90e0*/  BSYNC.RECONVERGENT B1 ;  /* 0x0000000000017941 */ /* 0x000fea0003800200 */
.L_x_163:
        /* <DEDUP_REMOVED lines=11> */
.L_x_167:
[----:B------:R-:W1:Y:S02]  /*91a0*/  MUFU.RCP R44, R62 ;  /* 0x0000003e002c7308 */ /* 0x000e640000001000 */
[----:B-1----:R-:W-:Y:S04]  /*91b0*/  FFMA R45, R62, R44, -1 ;  /* 0xbf8000003e2d7423 */ /* 0x002fe8000000002c */
[----:B------:R-:W-:Y:S04]  /*91c0*/  FADD.FTZ R45, -R45, -RZ ;  /* 0x800000ff2d2d7221 */ /* 0x000fe80000010100 */
[----:B------:R-:W-:Y:S07]  /*91d0*/  FFMA R44, R44, R45, R44 ;  /* 0x0000002d2c2c7223 */ /* 0x000fee000000002c */
.L_x_168:
[----:B------:R-:W-:Y:S05]  /*91e0*/  BSYNC.RECONVERGENT B1 ;  /* 0x0000000000017941 */ /* 0x000fea0003800200 */
.L_x_166:
        /* <DEDUP_REMOVED lines=11> */
.L_x_170:
[----:B------:R-:W1:Y:S02]  /*92a0*/  MUFU.RCP R45, R52 ;  /* 0x00000034002d7308 */ /* 0x000e640000001000 */
[----:B-1----:R-:W-:Y:S04]  /*92b0*/  FFMA R46, R52, R45, -1 ;  /* 0xbf800000342e7423 */ /* 0x002fe8000000002d */
[----:B------:R-:W-:Y:S04]  /*92c0*/  FADD.FTZ R46, -R46, -RZ ;  /* 0x800000ff2e2e7221 */ /* 0x000fe80000010100 */
[----:B------:R-:W-:Y:S07]  /*92d0*/  FFMA R45, R45, R46, R45 ;  /* 0x0000002e2d2d7223 */ /* 0x000fee000000002d */
.L_x_171:
[----:B------:R-:W-:Y:S05]  /*92e0*/  BSYNC.RECONVERGENT B1 ;  /* 0x0000000000017941 */ /* 0x000fea0003800200 */
.L_x_169:
        /* <DEDUP_REMOVED lines=11> */
.L_x_173:
[----:B------:R-:W1:Y:S02]  /*93a0*/  MUFU.RCP R46, R49 ;  /* 0x00000031002e7308 */ /* 0x000e640000001000 */
[----:B-1----:R-:W-:Y:S04]  /*93b0*/  FFMA R47, R49, R46, -1 ;  /* 0xbf800000312f7423 */ /* 0x002fe8000000002e */
[----:B------:R-:W-:Y:S04]  /*93c0*/  FADD.FTZ R47, -R47, -RZ ;  /* 0x800000ff2f2f7221 */ /* 0x000fe80000010100 */
[----:B------:R-:W-:Y:S07]  /*93d0*/  FFMA R46, R46, R47, R46 ;  /* 0x0000002f2e2e7223 */ /* 0x000fee000000002e */
.L_x_174:
[----:B------:R-:W-:Y:S05]  /*93e0*/  BSYNC.RECONVERGENT B1 ;  /* 0x0000000000017941 */ /* 0x000fea0003800200 */
.L_x_172:
        /* <DEDUP_REMOVED lines=11> */
.L_x_176:
[----:B------:R-:W1:Y:S02]  /*94a0*/  MUFU.RCP R47, R77 ;  /* 0x0000004d002f7308 */ /* 0x000e640000001000 */
[----:B-1----:R-:W-:Y:S04]  /*94b0*/  FFMA R48, R77, R47, -1 ;  /* 0xbf8000004d307423 */ /* 0x002fe8000000002f */
[----:B------:R-:W-:Y:S04]  /*94c0*/  FADD.FTZ R48, -R48, -RZ ;  /* 0x800000ff30307221 */ /* 0x000fe80000010100 */
[----:B------:R-:W-:Y:S07]  /*94d0*/  FFMA R47, R47, R48, R47 ;  /* 0x000000302f2f7223 */ /* 0x000fee000000002f */
.L_x_177:
[----:B------:R-:W-:Y:S05]  /*94e0*/  BSYNC.RECONVERGENT B1 ;  /* 0x0000000000017941 */ /* 0x000fea0003800200 */
.L_x_175:
        /* <DEDUP_REMOVED lines=11> */
.L_x_179:
[----:B------:R-:W1:Y:S02]  /*95a0*/  MUFU.RCP R48, R61 ;  /* 0x0000003d00307308 */ /* 0x000e640000001000 */
[----:B-1----:R-:W-:Y:S04]  /*95b0*/  FFMA R49, R61, R48, -1 ;  /* 0xbf8000003d317423 */ /* 0x002fe80000000030 */
[----:B------:R-:W-:Y:S04]  /*95c0*/  FADD.FTZ R49, -R49, -RZ ;  /* 0x800000ff31317221 */ /* 0x000fe80000010100 */
[----:B------:R-:W-:Y:S07]  /*95d0*/  FFMA R48, R48, R49, R48 ;  /* 0x0000003130307223 */ /* 0x000fee0000000030 */
.L_x_180:
[----:B------:R-:W-:Y:S05]  /*95e0*/  BSYNC.RECONVERGENT B1 ;  /* 0x0000000000017941 */ /* 0x000fea0003800200 */
.L_x_178:
        /* <DEDUP_REMOVED lines=11> */
.L_x_182:
[----:B------:R-:W1:Y:S02]  /*96a0*/  MUFU.RCP R49, R50 ;  /* 0x0000003200317308 */ /* 0x000e640000001000 */
[----:B-1----:R-:W-:Y:S04]  /*96b0*/  FFMA R50, R50, R49, -1 ;  /* 0xbf80000032327423 */ /* 0x002fe80000000031 */
[----:B------:R-:W-:Y:S04]  /*96c0*/  FADD.FTZ R50, -R50, -RZ ;  /* 0x800000ff32327221 */ /* 0x000fe80000010100 */
[----:B------:R-:W-:Y:S07]  /*96d0*/  FFMA R49, R49, R50, R49 ;  /* 0x0000003231317223 */ /* 0x000fee0000000031 */
.L_x_183:
[----:B------:R-:W-:Y:S05]  /*96e0*/  BSYNC.RECONVERGENT B1 ;  /* 0x0000000000017941 */ /* 0x000fea0003800200 */
.L_x_181:
        /* <DEDUP_REMOVED lines=11> */
.L_x_185:
[----:B------:R-:W1:Y:S02]  /*97a0*/  MUFU.RCP R50, R51 ;  /* 0x0000003300327308 */ /* 0x000e640000001000 */
[----:B-1----:R-:W-:Y:S04]  /*97b0*/  FFMA R51, R51, R50, -1 ;  /* 0xbf80000033337423 */ /* 0x002fe80000000032 */
[----:B------:R-:W-:Y:S04]  /*97c0*/  FADD.FTZ R51, -R51, -RZ ;  /* 0x800000ff33337221 */ /* 0x000fe80000010100 */
[----:B------:R-:W-:Y:S07]  /*97d0*/  FFMA R50, R50, R51, R50 ;  /* 0x0000003332327223 */ /* 0x000fee0000000032 */
.L_x_186:
[----:B------:R-:W-:Y:S05]  /*97e0*/  BSYNC.RECONVERGENT B1 ;  /* 0x0000000000017941 */ /* 0x000fea0003800200 */
.L_x_184:
        /* <DEDUP_REMOVED lines=11> */
.L_x_188:
[----:B------:R-:W1:Y:S02]  /*98a0*/  MUFU.RCP R51, R76 ;  /* 0x0000004c00337308 */ /* 0x000e640000001000 */
[----:B-1----:R-:W-:Y:S04]  /*98b0*/  FFMA R52, R76, R51, -1 ;  /* 0xbf8000004c347423 */ /* 0x002fe80000000033 */
[----:B------:R-:W-:Y:S04]  /*98c0*/  FADD.FTZ R52, -R52, -RZ ;  /* 0x800000ff34347221 */ /* 0x000fe80000010100 */
[----:B------:R-:W-:Y:S07]  /*98d0*/  FFMA R51, R51, R52, R51 ;  /* 0x0000003433337223 */ /* 0x000fee0000000033 */
.L_x_189:
[----:B------:R-:W-:Y:S05]  /*98e0*/  BSYNC.RECONVERGENT B1 ;  /* 0x0000000000017941 */ /* 0x000fea0003800200 */
.L_x_187:
        /* <DEDUP_REMOVED lines=11> */
.L_x_191:
[----:B------:R-:W1:Y:S02]  /*99a0*/  MUFU.RCP R52, R57 ;  /* 0x0000003900347308 */ /* 0x000e640000001000 */
[----:B-1----:R-:W-:Y:S04]  /*99b0*/  FFMA R53, R57, R52, -1 ;  /* 0xbf80000039357423 */ /* 0x002fe80000000034 */
[----:B------:R-:W-:Y:S04]  /*99c0*/  FADD.FTZ R53, -R53, -RZ ;  /* 0x800000ff35357221 */ /* 0x000fe80000010100 */
[----:B------:R-:W-:Y:S07]  /*99d0*/  FFMA R52, R52, R53, R52 ;  /* 0x0000003534347223 */ /* 0x000fee0000000034 */
.L_x_192:
[----:B------:R-:W-:Y:S05]  /*99e0*/  BSYNC.RECONVERGENT B1 ;  /* 0x0000000000017941 */ /* 0x000fea0003800200 */
.L_x_190:
        /* <DEDUP_REMOVED lines=11> */
.L_x_194:
[----:B------:R-:W1:Y:S02]  /*9aa0*/  MUFU.RCP R53, R54 ;  /* 0x0000003600357308 */ /* 0x000e640000001000 */
[----:B-1----:R-:W-:Y:S04]  /*9ab0*/  FFMA R54, R54, R53, -1 ;  /* 0xbf80000036367423 */ /* 0x002fe80000000035 */
[----:B------:R-:W-:Y:S04]  /*9ac0*/  FADD.FTZ R54, -R54, -RZ ;  /* 0x800000ff36367221 */ /* 0x000fe80000010100 */
[----:B------:R-:W-:Y:S07]  /*9ad0*/  FFMA R53, R53, R54, R53 ;  /* 0x0000003635357223 */ /* 0x000fee0000000035 */
.L_x_195:
[----:B------:R-:W-:Y:S05]  /*9ae0*/  BSYNC.RECONVERGENT B1 ;  /* 0x0000000000017941 */ /* 0x000fea0003800200 */
.L_x_193:
        /* <DEDUP_REMOVED lines=11> */
.L_x_197:
[----:B------:R-:W1:Y:S02]  /*9ba0*/  MUFU.RCP R54, R55 ;  /* 0x0000003700367308 */ /* 0x000e640000001000 */
[----:B-1----:R-:W-:Y:S04]  /*9bb0*/  FFMA R55, R55, R54, -1 ;  /* 0xbf80000037377423 */ /* 0x002fe80000000036 */
[----:B------:R-:W-:Y:S04]  /*9bc0*/  FADD.FTZ R55, -R55, -RZ ;  /* 0x800000ff37377221 */ /* 0x000fe80000010100 */
[----:B------:R-:W-:Y:S07]  /*9bd0*/  FFMA R54, R54, R55, R54 ;  /* 0x0000003736367223 */ /* 0x000fee0000000036 */
.L_x_198:
[----:B------:R-:W-:Y:S05]  /*9be0*/  BSYNC.RECONVERGENT B1 ;  /* 0x0000000000017941 */ /* 0x000fea0003800200 */
.L_x_196:
        /* <DEDUP_REMOVED lines=11> */
.L_x_200:
[----:B------:R-:W1:Y:S02]  /*9ca0*/  MUFU.RCP R55, R79 ;  /* 0x0000004f00377308 */ /* 0x000e640000001000 */
[----:B-1----:R-:W-:Y:S04]  /*9cb0*/  FFMA R56, R79, R55, -1 ;  /* 0xbf8000004f387423 */ /* 0x002fe80000000037 */
[----:B------:R-:W-:Y:S04]  /*9cc0*/  FADD.FTZ R56, -R56, -RZ ;  /* 0x800000ff38387221 */ /* 0x000fe80000010100 */
[----:B------:R-:W-:Y:S07]  /*9cd0*/  FFMA R55, R55, R56, R55 ;  /* 0x0000003837377223 */ /* 0x000fee0000000037 */
.L_x_201:
[----:B------:R-:W-:Y:S05]  /*9ce0*/  BSYNC.RECONVERGENT B1 ;  /* 0x0000000000017941 */ /* 0x000fea0003800200 */
.L_x_199:
        /* <DEDUP_REMOVED lines=11> */
.L_x_203:
[----:B------:R-:W1:Y:S02]  /*9da0*/  MUFU.RCP R56, R75 ;  /* 0x0000004b00387308 */ /* 0x000e640000001000 */
[----:B-1----:R-:W-:Y:S04]  /*9db0*/  FFMA R57, R75, R56, -1 ;  /* 0xbf8000004b397423 */ /* 0x002fe80000000038 */
[----:B------:R-:W-:Y:S04]  /*9dc0*/  FADD.FTZ R57, -R57, -RZ ;  /* 0x800000ff39397221 */ /* 0x000fe80000010100 */
[----:B------:R-:W-:Y:S07]  /*9dd0*/  FFMA R56, R56, R57, R56 ;  /* 0x0000003938387223 */ /* 0x000fee0000000038 */
.L_x_204:
[----:B------:R-:W-:Y:S05]  /*9de0*/  BSYNC.RECONVERGENT B1 ;  /* 0x0000000000017941 */ /* 0x000fea0003800200 */
.L_x_202:
        /* <DEDUP_REMOVED lines=11> */
.L_x_206:
[----:B------:R-:W1:Y:S02]  /*9ea0*/  MUFU.RCP R57, R58 ;  /* 0x0000003a00397308 */ /* 0x000e640000001000 */
[----:B-1----:R-:W-:Y:S04]  /*9eb0*/  FFMA R58, R58, R57, -1 ;  /* 0xbf8000003a3a7423 */ /* 0x002fe80000000039 */
[----:B------:R-:W-:Y:S04]  /*9ec0*/  FADD.FTZ R58, -R58, -RZ ;  /* 0x800000ff3a3a7221 */ /* 0x000fe80000010100 */
[----:B------:R-:W-:Y:S07]  /*9ed0*/  FFMA R57, R57, R58, R57 ;  /* 0x0000003a39397223 */ /* 0x000fee0000000039 */
.L_x_207:
[----:B------:R-:W-:Y:S05]  /*9ee0*/  BSYNC.RECONVERGENT B1 ;  /* 0x0000000000017941 */ /* 0x000fea0003800200 */
.L_x_205:
        /* <DEDUP_REMOVED lines=11> */
.L_x_209:
[----:B------:R-:W1:Y:S02]  /*9fa0*/  MUFU.RCP R58, R59 ;  /* 0x0000003b003a7308 */ /* 0x000e640000001000 */
[----:B-1----:R-:W-:Y:S04]  /*9fb0*/  FFMA R59, R59, R58, -1 ;  /* 0xbf8000003b3b7423 */ /* 0x002fe8000000003a */
[----:B------:R-:W-:Y:S04]  /*9fc0*/  FADD.FTZ R59, -R59, -RZ ;  /* 0x800000ff3b3b7221 */ /* 0x000fe80000010100 */
[----:B------:R-:W-:Y:S07]  /*9fd0*/  FFMA R58, R58, R59, R58 ;  /* 0x0000003b3a3a7223 */ /* 0x000fee000000003a */
.L_x_210:
[----:B------:R-:W-:Y:S05]  /*9fe0*/  BSYNC.RECONVERGENT B1 ;  /* 0x0000000000017941 */ /* 0x000fea0003800200 */
.L_x_208:
        /* <DEDUP_REMOVED lines=11> */
.L_x_212:
[----:B------:R-:W1:Y:S02]  /*a0a0*/  MUFU.RCP R59, R60 ;  /* 0x0000003c003b7308 */ /* 0x000e640000001000 */
[----:B-1----:R-:W-:Y:S04]  /*a0b0*/  FFMA R60, R60, R59, -1 ;  /* 0xbf8000003c3c7423 */ /* 0x002fe8000000003b */
[----:B------:R-:W-:Y:S04]  /*a0c0*/  FADD.FTZ R60, -R60, -RZ ;  /* 0x800000ff3c3c7221 */ /* 0x000fe80000010100 */
[----:B------:R-:W-:Y:S07]  /*a0d0*/  FFMA R59, R59, R60, R59 ;  /* 0x0000003c3b3b7223 */ /* 0x000fee000000003b */
.L_x_213:
[----:B------:R-:W-:Y:S05]  /*a0e0*/  BSYNC.RECONVERGENT B1 ;  /* 0x0000000000017941 */ /* 0x000fea0003800200 */
.L_x_211:
        /* <DEDUP_REMOVED lines=11> */
.L_x_215:
[----:B------:R-:W1:Y:S02]  /*a1a0*/  MUFU.RCP R60, R78 ;  /* 0x0000004e003c7308 */ /* 0x000e640000001000 */
[----:B-1----:R-:W-:Y:S04]  /*a1b0*/  FFMA R61, R78, R60, -1 ;  /* 0xbf8000004e3d7423 */ /* 0x002fe8000000003c */
[----:B------:R-:W-:Y:S04]  /*a1c0*/  FADD.FTZ R61, -R61, -RZ ;  /* 0x800000ff3d3d7221 */ /* 0x000fe80000010100 */
[----:B------:R-:W-:Y:S07]  /*a1d0*/  FFMA R60, R60, R61, R60 ;  /* 0x0000003d3c3c7223 */ /* 0x000fee000000003c */
.L_x_216:
[----:B------:R-:W-:Y:S05]  /*a1e0*/  BSYNC.RECONVERGENT B1 ;  /* 0x0000000000017941 */ /* 0x000fea0003800200 */
.L_x_214:
        /* <DEDUP_REMOVED lines=11> */
.L_x_218:
[----:B------:R-:W1:Y:S02]  /*a2a0*/  MUFU.RCP R61, R74 ;  /* 0x0000004a003d7308 */ /* 0x000e640000001000 */
[----:B-1----:R-:W-:Y:S04]  /*a2b0*/  FFMA R62, R74, R61, -1 ;  /* 0xbf8000004a3e7423 */ /* 0x002fe8000000003d */
[----:B------:R-:W-:Y:S04]  /*a2c0*/  FADD.FTZ R62, -R62, -RZ ;  /* 0x800000ff3e3e7221 */ /* 0x000fe80000010100 */
[----:B------:R-:W-:Y:S07]  /*a2d0*/  FFMA R61, R61, R62, R61 ;  /* 0x0000003e3d3d7223 */ /* 0x000fee000000003d */
.L_x_219:
[----:B------:R-:W-:Y:S05]  /*a2e0*/  BSYNC.RECONVERGENT B1 ;  /* 0x0000000000017941 */ /* 0x000fea0003800200 */
.L_x_217:
        /* <DEDUP_REMOVED lines=11> */
.L_x_221:
[----:B------:R-:W1:Y:S02]  /*a3a0*/  MUFU.RCP R62, R63 ;  /* 0x0000003f003e7308 */ /* 0x000e640000001000 */
[----:B-1----:R-:W-:Y:S04]  /*a3b0*/  FFMA R63, R63, R62, -1 ;  /* 0xbf8000003f3f7423 */ /* 0x002fe8000000003e */
[----:B------:R-:W-:Y:S04]  /*a3c0*/  FADD.FTZ R63, -R63, -RZ ;  /* 0x800000ff3f3f7221 */ /* 0x000fe80000010100 */
[----:B------:R-:W-:Y:S07]  /*a3d0*/  FFMA R62, R62, R63, R62 ;  /* 0x0000003f3e3e7223 */ /* 0x000fee000000003e */
.L_x_222:
[----:B------:R-:W-:Y:S05]  /*a3e0*/  BSYNC.RECONVERGENT B1 ;  /* 0x0000000000017941 */ /* 0x000fea0003800200 */
.L_x_220:
        /* <DEDUP_REMOVED lines=11> */
.L_x_224:
[----:B------:R-:W1:Y:S02]  /*a4a0*/  MUFU.RCP R63, R73 ;  /* 0x00000049003f7308 */ /* 0x000e640000001000 */
[----:B-1----:R-:W-:Y:S04]  /*a4b0*/  FFMA R64, R73, R63, -1 ;  /* 0xbf80000049407423 */ /* 0x002fe8000000003f */
[----:B------:R-:W-:Y:S04]  /*a4c0*/  FADD.FTZ R64, -R64, -RZ ;  /* 0x800000ff40407221 */ /* 0x000fe80000010100 */
[----:B------:R-:W-:Y:S07]  /*a4d0*/  FFMA R63, R63, R64, R63 ;  /* 0x000000403f3f7223 */ /* 0x000fee000000003f */
.L_x_225:
[----:B------:R-:W-:Y:S05]  /*a4e0*/  BSYNC.RECONVERGENT B1 ;  /* 0x0000000000017941 */ /* 0x000fea0003800200 */
.L_x_223:
        /* <DEDUP_REMOVED lines=9> */
[----:B------:R-:W-:Y:S05]  /*a580*/  BRA `(.L_x_228) ;  /* 0x0000000000107947 */ /* 0x000fea0003800000 */
.L_x_227:
[----:B------:R-:W1:Y:S02]  /*a590*/  MUFU.RCP R64, R72 ;  /* 0x0000004800407308 */ /* 0x000e640000001000 */
[----:B-1----:R-:W-:Y:S04]  /*a5a0*/  FFMA R72, R72, R64, -1 ;  /* 0xbf80000048487423 */ /* 0x002fe80000000040 */
[----:B------:R-:W-:Y:S04]  /*a5b0*/  FADD.FTZ R72, -R72, -RZ ;  /* 0x800000ff48487221 */ /* 0x000fe80000010100 */
[----:B------:R-:W-:Y:S07]  /*a5c0*/  FFMA R64, R64, R72, R64 ;  /* 0x0000004840407223 */ /* 0x000fee0000000040 */
.L_x_228:
[----:B------:R-:W-:Y:S05]  /*a5d0*/  BSYNC.RECONVERGENT B1 ;  /* 0x0000000000017941 */ /* 0x000fea0003800200 */
.L_x_226:
[----:B------:R-:W-:Y:S01]  /*a5e0*/  LOP3.LUT P0, RZ, R143, 0x80, RZ, 0xc0, !PT ;  /* 0x000000808fff7812 */ /* 0x000fe2000780c0ff */
[----:B------:R-:W-:Y:S01]  /*a5f0*/  USHF.L.U32 UR8, UR42, 0xc, URZ ;  /* 0x0000000c2a087899 */ /* 0x000fe200080006ff */
[----:B------:R-:W-:Y:S01]  /*a600*/  FMUL R34, R3, R34 ;  /* 0x0000002203227220 */ /* 0x000fe20000400000 */
        /* <DEDUP_REMOVED lines=8> */
[----:B------:R-:W-:Y:S01]  /*a690*/  LOP3.LUT R0, R142, UR8, RZ, 0xfc, !PT ;  /* 0x000000088e007c12 */ /* 0x000fe2000f8efcff */
[----:B------:R-:W-:Y:S01]  /*a6a0*/  FMUL R33, R2, R33 ;  /* 0x0000002102217220 */ /* 0x000fe20000400000 */
[----:B------:R-:W-:Y:S01]  /*a6b0*/  F2FP.SATFINITE.E4M3.F32.PACK_AB_MERGE_C R43, R44, R43, RZ ;  /* 0x0000002b2c2b723e */ /* 0x000fe200048070ff */
[----:B------:R-:W-:Y:S01]  /*a6c0*/  FMUL R37, R4, R37 ;  /* 0x0000002504257220 */ /* 0x000fe20000400000 */
[----:B------:R-:W-:Y:S01]  /*a6d0*/  F2FP.SATFINITE.E4M3.F32.PACK_AB_MERGE_C R47, R48, R47, RZ ;  /* 0x0000002f302f723e */ /* 0x000fe200048070ff */
[----:B------:R-:W-:Y:S01]  /*a6e0*/  FMUL R38, R5, R38 ;  /* 0x0000002605267220 */ /* 0x000fe20000400000 */
[----:B------:R-:W-:Y:S01]  /*a6f0*/  IADD3 R2, PT, PT, R0, UR41, RZ ;  /* 0x0000002900027c10 */ /* 0x000fe2000fffe0ff */
[----:B------:R-:W-:Y:S01]  /*a700*/  FMUL R10, R8, R41 ;  /* 0x00000029080a7220 */ /* 0x000fe20000400000 */
[----:B------:R-:W-:Y:S01]  /*a710*/  F2FP.SATFINITE.E4M3.F32.PACK_AB_MERGE_C R8, R36, R34, RZ ;  /* 0x000000222408723e */ /* 0x000fe200048070ff */
[----:B------:R-:W-:Y:S01]  /*a720*/  FMUL R42, R9, R42 ;  /* 0x0000002a092a7220 */ /* 0x000fe20000400000 */
[----:B------:R-:W-:Y:S01]  /*a730*/  F2FP.SATFINITE.E4M3.F32.PACK_AB_MERGE_C R9, R40, R39, RZ ;  /* 0x000000272809723e */ /* 0x000fe200048070ff */
[----:B------:R-:W-:Y:S01]  /*a740*/  FMUL R11, R12, R45 ;  /* 0x0000002d0c0b7220 */ /* 0x000fe20000400000 */
[----:B------:R-:W-:Y:S01]  /*a750*/  F2FP.SATFINITE.E4M3.F32.PACK_AB_MERGE_C R8, R33, R32, R8 ;  /* 0x000000202108723e */ /* 0x000fe20004807008 */
[----:B------:R-:W-:Y:S01]  /*a760*/  FMUL R46, R13, R46 ;  /* 0x0000002e0d2e7220 */ /* 0x000fe20000400000 */
[----:B------:R-:W-:Y:S01]  /*a770*/  F2FP.SATFINITE.E4M3.F32.PACK_AB_MERGE_C R9, R38, R37, R9 ;  /* 0x000000252609723e */ /* 0x000fe20004807009 */
        /* <DEDUP_REMOVED lines=15> */
[----:B------:R1:W-:Y:S01]  /*a870*/  STS.128 [R0+UR41+0x4300], R8 ;  /* 0x0043000800007988 */ /* 0x0003e20008000c29 */
[----:B------:R-:W-:Y:S01]  /*a880*/  F2FP.SATFINITE.E4M3.F32.PACK_AB_MERGE_C R51, R52, R51, RZ ;  /* 0x000000333433723e */ /* 0x000fe200048070ff */
[----:B------:R-:W-:Y:S01]  /*a890*/  FMUL R58, R25, R58 ;  /* 0x0000003a193a7220 */ /* 0x000fe20000400000 */
[----:B------:R-:W-:Y:S01]  /*a8a0*/  F2FP.SATFINITE.E4M3.F32.PACK_AB_MERGE_C R55, R56, R55, RZ ;  /* 0x000000373837723e */ /* 0x000fe200048070ff */
[----:B------:R-:W-:Y:S01]  /*a8b0*/  FMUL R7, R28, R61 ;  /* 0x0000003d1c077220 */ /* 0x000fe20000400000 */
[----:B------:R-:W-:Y:S01]  /*a8c0*/  FMUL R62, R29, R62 ;  /* 0x0000003e1d3e7220 */ /* 0x000fe20000400000 */
[----:B------:R-:W-:Y:S01]  /*a8d0*/  F2FP.SATFINITE.E4M3.F32.PACK_AB_MERGE_C R59, R60, R59, RZ ;  /* 0x0000003b3c3b723e */ /* 0x000fe200048070ff */
[----:B------:R-:W-:Y:S01]  /*a8e0*/  BSSY.RECONVERGENT B0, `(.L_x_229) ;  /* 0x000002d000007945 */ /* 0x000fe20003800200 */
[----:B------:R-:W-:Y:S02]  /*a8f0*/  F2FP.SATFINITE.E4M3.F32.PACK_AB_MERGE_C R63, R64, R63, RZ ;  /* 0x0000003f403f723e */ /* 0x000fe400048070ff */
[C---:B------:R-:W-:Y:S02]  /*a900*/  IADD3 R3, PT, PT, R2.reuse, 0x4300, RZ ;  /* 0x0000430002037810 */ /* 0x040fe40007ffe0ff */
[----:B------:R-:W-:Y:S02]  /*a910*/  IADD3 R2, PT, PT, R2, 0x4310, RZ ;  /* 0x0000431002027810 */ /* 0x000fe40007ffe0ff */
[----:B------:R-:W-:Y:S02]  /*a920*/  F2FP.SATFINITE.E4M3.F32.PACK_AB_MERGE_C R4, R50, R4, R51 ;  /* 0x000000043204723e */ /* 0x000fe40004807033 */
[----:B------:R-:W-:Y:S02]  /*a930*/  F2FP.SATFINITE.E4M3.F32.PACK_AB_MERGE_C R5, R54, R5, R55 ;  /* 0x000000053605723e */ /* 0x000fe40004807037 */
[----:B------:R-:W-:Y:S02]  /*a940*/  F2FP.SATFINITE.E4M3.F32.PACK_AB_MERGE_C R6, R58, R6, R59 ;  /* 0x000000063a06723e */ /* 0x000fe4000480703b */
[----:B------:R-:W-:Y:S02]  /*a950*/  F2FP.SATFINITE.E4M3.F32.PACK_AB_MERGE_C R7, R62, R7, R63 ;  /* 0x000000073e07723e */ /* 0x000fe4000480703f */
[----:B------:R-:W-:Y:S02]  /*a960*/  @P0 IADD3 R2, PT, PT, R3, -0x10, RZ ;  /* 0xfffffff003020810 */ /* 0x000fe40007ffe0ff */
[----:B------:R-:W-:Y:S03]  /*a970*/  ISETP.NE.AND P0, PT, R144, RZ, PT ;  /* 0x000000ff9000720c */ /* 0x000fe60003f05270 */
[----:B------:R1:W-:Y:S01]  /*a980*/  STS.128 [R2], R4 ;  /* 0x0000000402007388 */ /* 0x0003e20000000c00 */
[----:B------:R-:W-:Y:S01]  /*a990*/  @!PT LDS RZ, [RZ] ;  /* 0x00000000fffff984 */ /* 0x000fe20000000800 */
[----:B------:R-:W-:Y:S01]  /*a9a0*/  @!PT LDS RZ, [RZ] ;  /* 0x00000000fffff984 */ /* 0x000fe20000000800 */
[----:B------:R-:W-:Y:S01]  /*a9b0*/  @!PT LDS RZ, [RZ] ;  /* 0x00000000fffff984 */ /* 0x000fe20000000800 */
[----:B------:R-:W-:Y:S01]  /*a9c0*/  @!PT LDS RZ, [RZ] ;  /* 0x00000000fffff984 */ /* 0x000fe20000000800 */
[----:B------:R2:W-:Y:S07]  /*a9d0*/  MEMBAR.ALL.CTA ;  /* 0x0000000000007992 */ /* 0x0005ee0000008000 */
[----:B--2---:R-:W2:Y:S02]  /*a9e0*/  FENCE.VIEW.ASYNC.S ;  /* 0x00000000000073c6 */ /* 0x004ea40000000000 */
[----:B--2---:R-:W-:Y:S06]  /*a9f0*/  BAR.SYNC.DEFER_BLOCKING 0x1, 0x80 ;  /* 0x0042000000007b1d */ /* 0x004fec0000010000 */
[----:B------:R-:W-:Y:S05]  /*aa00*/  @P0 BRA `(.L_x_230) ;  /* 0x0000000000680947 */ /* 0x000fea0003800000 */
[----:B------:R-:W-:Y:S01]  /*aa10*/  UIADD3 UR10, UP0, UPT, UR46, 0x680, URZ ;  /* 0x000006802e0a7890 */ /* 0x000fe2000ff1e0ff */
[----:B------:R-:W-:Y:S01]  /*aa20*/  R2UR UR6, R128 ;  /* 0x00000000800672ca */ /* 0x000fe200000e0000 */
[----:B------:R-:W-:Y:S01]  /*aa30*/  UIADD3 UR9, UPT, UPT, UR41, UR8, URZ ;  /* 0x0000000829097290 */ /* 0x000fe2000fffe0ff */
[----:B------:R-:W-:Y:S01]  /*aa40*/  PLOP3.LUT P0, PT, PT, PT, PT, 0x80, 0x8 ;  /* 0x000000000008781c */ /* 0x000fe20003f0f070 */
[----:B------:R-:W-:Y:S01]  /*aa50*/  UIADD3.X UR11, UPT, UPT, URZ, UR47, URZ, UP0, !UPT ;  /* 0x0000002fff0b7290 */ /* 0x000fe200087fe4ff */
[----:B-1----:R-:W-:Y:S01]  /*aa60*/  IMAD.IADD R0, R126, 0x1, R66 ;  /* 0x000000017e007824 */ /* 0x002fe200078e0242 */
[----:B------:R-:W-:Y:S11]  /*aa70*/  UIADD3 UR4, UPT, UPT, UR9, 0x4300, URZ ;  /* 0x0000430009047890 */ /* 0x000ff6000fffe0ff */
[----:B------:R-:W-:Y:S01]  /*aa80*/  @!UPT UIADD3 URZ, UPT, UPT, URZ, URZ, URZ ;  /* 0x000000fffffff290 */ /* 0x000fe2000fffe0ff */
.L_x_231:
[----:B------:R-:W-:Y:S02]  /*aa90*/  PLOP3.LUT P1, PT, P1, P0, PT, 0xf2, 0x2f ;  /* 0x00000000002f781c */ /* 0x000fe40000f21e72 */
[----:B------:R-:W-:Y:S01]  /*aaa0*/  @P0 R2UR P1, UR5, R0 ;  /* 0x00000000000502ca */ /* 0x000fe20000020000 */
[----:B------:R-:W-:Y:S07]  /*aab0*/  UMOV UR7, UR36 ;  /* 0x0000002400077c82 */ /* 0x000fee0008000000 */
[----:B------:R-:W-:Y:S05]  /*aac0*/  @P0 PLOP3.LUT P0, PT, P1, PT, PT, 0x80, 0x8 ;  /* 0x000000000008081c */ /* 0x000fea0000f0f070 */
[----:B------:R1:W-:Y:S08]  /*aad0*/  UTMASTG.3D [UR4], [UR10] ;  /* 0x000000040a0073b5 */ /* 0x0003f00008010000 */
[----:B-1----:R-:W-:Y:S05]  /*aae0*/  @P0 BRA.U.ANY `(.L_x_231) ;  /* 0xfffffffd00e80947 */ /* 0x002fea000393ffff */
[----:B------:R-:W-:Y:S01]  /*aaf0*/  R2UR UR6, R128 ;  /* 0x00000000800672ca */ /* 0x000fe200000e0000 */
[----:B------:R-:W-:Y:S01]  /*ab00*/  UIADD3 UR4, UPT, UPT, UR9, 0x4b00, URZ ;  /* 0x00004b0009047890 */ /* 0x000fe2000fffe0ff */
[----:B------:R-:W-:Y:S01]  /*ab10*/  PLOP3.LUT P0, PT, PT, PT, PT, 0x80, 0x8 ;  /* 0x000000000008781c */ /* 0x000fe20003f0f070 */
[----:B------:R-:W-:Y:S11]  /*ab20*/  VIADD R0, R0, 0x80 ;  /* 0x0000008000007836 */ /* 0x000ff60000000000 */
[----:B------:R-:W-:Y:S01]  /*ab30*/  @!UPT UIADD3 URZ, UPT, UPT, URZ, URZ, URZ ;  /* 0x000000fffffff290 */ /* 0x000fe2000fffe0ff */
.L_x_232:
[----:B------:R-:W-:Y:S02]  /*ab40*/  PLOP3.LUT P1, PT, P1, P0, PT, 0xf2, 0x2f ;  /* 0x00000000002f781c */ /* 0x000fe40000f21e72 */
[----:B------:R-:W-:Y:S01]  /*ab50*/  @P0 R2UR P1, UR5, R0 ;  /* 0x00000000000502ca */ /* 0x000fe20000020000 */
[----:B------:R-:W-:Y:S07]  /*ab60*/  UMOV UR7, UR36 ;  /* 0x0000002400077c82 */ /* 0x000fee0008000000 */
[----:B------:R-:W-:Y:S05]  /*ab70*/  @P0 PLOP3.LUT P0, PT, P1, PT, PT, 0x80, 0x8 ;  /* 0x000000000008081c */ /* 0x000fea0000f0f070 */
[----:B------:R1:W-:Y:S08]  /*ab80*/  UTMASTG.3D [UR4], [UR10] ;  /* 0x000000040a0073b5 */ /* 0x0003f00008010000 */
[----:B-1----:R-:W-:Y:S05]  /*ab90*/  @P0 BRA.U.ANY `(.L_x_232) ;  /* 0xfffffffd00e80947 */ /* 0x002fea000393ffff */
[----:B------:R0:W-:Y:S02]  /*aba0*/  UTMACMDFLUSH ;  /* 0x00000000000079b7 */ /* 0x0001e40000000000 */
.L_x_230:
[----:B------:R-:W-:Y:S05]  /*abb0*/  BSYNC.RECONVERGENT B0 ;  /* 0x0000000000007941 */ /* 0x000fea0003800200 */
.L_x_229:
[----:B------:R-:W-:Y:S01]  /*abc0*/  UIADD3 UR42, UPT, UPT, UR42, 0x1, URZ ;  /* 0x000000012a2a7890 */ /* 0x000fe2000fffe0ff */
[----:B------:R-:W-:Y:S01]  /*abd0*/  ISETP.NE.AND P0, PT, R144, RZ, PT ;  /* 0x000000ff9000720c */ /* 0x000fe20003f05270 */
[----:B------:R-:W-:Y:S02]  /*abe0*/  BSSY.RECONVERGENT B0, `(.L_x_233) ;  /* 0x0000005000007945 */ /* 0x000fe40003800200 */
[----:B------:R-:W-:Y:S04]  /*abf0*/  UISETP.NE.AND UP0, UPT, UR42, 0x2, UPT ;  /* 0x000000022a00788c */ /* 0x000fe8000bf05270 */
[----:B------:R-:W-:Y:S06]  /*ac00*/  USEL UR42, UR42, URZ, UP0 ;  /* 0x000000ff2a2a7287 */ /* 0x000fec0008000000 */
[----:B------:R-:W-:Y:S05]  /*ac10*/  @P0 BRA `(.L_x_234) ;  /* 0x0000000000040947 */ /* 0x000fea0003800000 */
[----:B------:R-:W-:Y:S04]  /*ac20*/  DEPBAR.LE SB0, 0x1 ;  /* 0x000080400000791a */ /* 0x000fe80000000000 */
.L_x_234:
[----:B------:R-:W-:Y:S05]  /*ac30*/  BSYNC.RECONVERGENT B0 ;  /* 0x0000000000007941 */ /* 0x000fea0003800200 */
.L_x_233:
[----:B------:R-:W-:Y:S01]  /*ac40*/  BAR.SYNC.DEFER_BLOCKING 0x1, 0x80 ;  /* 0x0042000000007b1d */ /* 0x000fe20000010000 */
[----:B------:R-:W-:Y:S04]  /*ac50*/  ISETP.NE.AND P3, PT, R148, RZ, PT ;  /* 0x000000ff9400720c */ /* 0x000fe80003f65270 */
[C---:B------:R-:W-:Y:S01]  /*ac60*/  ISETP.EQ.OR P2, PT, R68.reuse, 0x3, P3 ;  /* 0x000000034400780c */ /* 0x040fe20001f42670 */
[----:B------:R-:W-:Y:S01]  /*ac70*/  VIADD R68, R68, 0x1 ;  /* 0x0000000144447836 */ /* 0x000fe20000000000 */
[----:B------:R-:W-:Y:S04]  /*ac80*/  SEL R134, R134, 0x1, P3 ;  /* 0x0000000186867807 */ /* 0x000fe80001800000 */
[----:B------:R-:W-:Y:S07]  /*ac90*/  ISETP.NE.AND P0, PT, R68, 0x4, PT ;  /* 0x000000044400780c */ /* 0x000fee0003f05270 */
[----:B-1----:R-:W-:Y:S02]  /*aca0*/  @!P2 LEA R2, R139, UR41, 0x3 ;  /* 0x000000298b02ac11 */ /* 0x002fe4000f8e18ff */
[----:B------:R-:W-:Y:S04]  /*acb0*/  @!P2 SHF.L.U32 R0, R138, 0x1f, RZ ;  /* 0x0000001f8a00a819 */ /* 0x000fe800000006ff */
[----:B------:R-:W1:Y:S02]  /*acc0*/  @!P2 SYNCS.PHASECHK.TRANS64.TRYWAIT P1, [R2+URZ+0x100], R0 ;  /* 0x000100000200a5a7 */ /* 0x000e6400080211ff */
[----:B-1----:R-:W-:Y:S01]  /*acd0*/  @!P2 SEL R134, RZ, 0x1, !P1 ;  /* 0x00000001ff86a807 */ /* 0x002fe20004800000 */
[----:B------:R-:W-:Y:S06]  /*ace0*/  @P0 BRA `(.L_x_235) ;  /* 0xffffffbc00180947 */ /* 0x000fec000383ffff */
[----:B------:R-:W-:Y:S01]  /*acf0*/  ISETP.NE.AND P3, PT, R147, RZ, PT ;  /* 0x000000ff9300720c */ /* 0x000fe20003f65270 */
[----:B------:R-:W-:Y:S01]  /*ad00*/  IMAD.MOV.U32 R139, RZ, RZ, R132 ;  /* 0x000000ffff8b7224 */ /* 0x000fe200078e0084 */
[----:B------:R-:W-:Y:S01]  /*ad10*/  ISETP.NE.AND P0, PT, R129, 0x2, PT ;  /* 0x000000028100780c */ /* 0x000fe20003f05270 */
[----:B------:R-:W-:Y:S02]  /*ad20*/  IMAD.MOV.U32 R138, RZ, RZ, R133 ;  /* 0x000000ffff8a7224 */ /* 0x000fe400078e0085 */
[----:B------:R-:W-:Y:S01]  /*ad30*/  IMAD.IADD R22, R135, 0x1, R115 ;  /* 0x0000000187167824 */ /* 0x000fe200078e0273 */
[----:B------:R-:W-:Y:S01]  /*ad40*/  SEL R0, RZ, 0x1, P0 ;  /* 0x00000001ff007807 */ /* 0x000fe20000000000 */
[----:B------:R-:W-:Y:S01]  /*ad50*/  IMAD.IADD R23, R136, 0x1, R124 ;  /* 0x0000000188177824 */ /* 0x000fe200078e027c */
[----:B------:R-:W-:Y:S02]  /*ad60*/  SEL R129, R129, RZ, P0 ;  /* 0x000000ff81817207 */ /* 0x000fe40000000000 */
[----:B------:R-:W-:-:S03]  /*ad70*/  LOP3.LUT R140, R140, R0, RZ, 0x3c, !PT ;  /* 0x000000008c8c7212 */ /* 0x000fc600078e3cff */
[----:B------:R-:W-:Y:S01]  /*ad80*/  @P3 R2UR UR36, R137 ;  /* 0x00000000892432ca */ /* 0x000fe200000e0000 */
[----:B------:R-:W-:-:S14]  /*ad90*/  @P3 BRA `(.L_x_236) ;  /* 0xffffffac00b43947 */ /* 0x000fdc000383ffff */
[----:B------:R-:W-:Y:S05]  /*ada0*/  EXIT ;  /* 0x000000000000794d */ /* 0x000fea0003800000 */
.L_x_25:
[----:B--2---:R2:W4:Y:S02]  /*adb0*/  SYNCS.PHASECHK.TRANS64.TRYWAIT P0, [R2+URZ+0x1c0], R3 ;  /* 0x0001c003020075a7 */ /* 0x00452400080011ff */
[----:B----4-:R-:W-:Y:S05]  /*adc0*/  @!P0 NANOSLEEP.SYNCS 0x989680 ;  /* 0x009896800000895d */ /* 0x010fea0003900000 */
[----:B------:R-:W4:Y:S02]  /*add0*/  @!P0 SYNCS.PHASECHK.TRANS64 P0, [R2+URZ+0x1c0], R3 ;  /* 0x0001c003020085a7 */ /* 0x000f2400080010ff */
[----:B----4-:R-:W-:Y:S05]  /*ade0*/  @!P0 BRA `(.L_x_25) ;  /* 0xfffffffc00f08947 */ /* 0x010fea000383ffff */
[----:B------:R-:W-:Y:S05]  /*adf0*/  BRA `(.L_x_237) ;  /* 0xffffff6800dc7947 */ /* 0x000fea000383ffff */
.L_x_28:
[----:B------:R-:W-:-:S07]  /*ae00*/  MOV R2, UR33 ;  /* 0x0000002100027c02 */ /* 0x000fce0008000f00 */
.L_x_238:
[----:B-1----:R1:W2:Y:S02]  /*ae10*/  SYNCS.PHASECHK.TRANS64.TRYWAIT P0, [R2+URZ+0x80], R4 ;  /* 0x00008004020075a7 */ /* 0x0022a400080011ff */
[----:B--2---:R-:W-:Y:S05]  /*ae20*/  @!P0 NANOSLEEP.SYNCS 0x989680 ;  /* 0x009896800000895d */ /* 0x004fea0003900000 */
[----:B------:R-:W2:Y:S02]  /*ae30*/  @!P0 SYNCS.PHASECHK.TRANS64 P0, [R2+URZ+0x80], R4 ;  /* 0x00008004020085a7 */ /* 0x000ea400080010ff */
[----:B--2---:R-:W-:Y:S05]  /*ae40*/  @!P0 BRA `(.L_x_238) ;  /* 0xfffffffc00f08947 */ /* 0x004fea000383ffff */
[----:B------:R-:W-:Y:S05]  /*ae50*/  BRA `(.L_x_27) ;  /* 0xffffff6c00447947 */ /* 0x000fea000383ffff */
.L_x_35:
[----:B-1----:R-:W-:-:S07]  /*ae60*/  MOV R2, UR17 ;  /* 0x0000001100027c02 */ /* 0x002fce0008000f00 */
.L_x_239:
[----:B-1----:R1:W2:Y:S02]  /*ae70*/  SYNCS.PHASECHK.TRANS64.TRYWAIT P0, [R2+URZ+0x80], R4 ;  /* 0x00008004020075a7 */ /* 0x0022a400080011ff */
[----:B--2---:R-:W-:Y:S05]  /*ae80*/  @!P0 NANOSLEEP.SYNCS 0x989680 ;  /* 0x009896800000895d */ /* 0x004fea0003900000 */
[----:B------:R-:W2:Y:S02]  /*ae90*/  @!P0 SYNCS.PHASECHK.TRANS64 P0, [R2+URZ+0x80], R4 ;  /* 0x00008004020085a7 */ /* 0x000ea400080010ff */
[----:B--2---:R-:W-:Y:S05]  /*aea0*/  @!P0 BRA `(.L_x_239) ;  /* 0xfffffffc00f08947 */ /* 0x004fea000383ffff */
[----:B------:R-:W-:Y:S05]  /*aeb0*/  BRA `(.L_x_34) ;  /* 0xffffff7000047947 */ /* 0x000fea000383ffff */
.L_x_40:
[----:B-1----:R1:W2:Y:S02]  /*aec0*/  SYNCS.PHASECHK.TRANS64.TRYWAIT P0, [R2+URZ+0x150], R3 ;  /* 0x00015003020075a7 */ /* 0x0022a400080011ff */
[----:B--2---:R-:W-:Y:S05]  /*aed0*/  @!P0 NANOSLEEP.SYNCS 0x989680 ;  /* 0x009896800000895d */ /* 0x004fea0003900000 */
[----:B------:R-:W2:Y:S02]  /*aee0*/  @!P0 SYNCS.PHASECHK.TRANS64 P0, [R2+URZ+0x150], R3 ;  /* 0x00015003020085a7 */ /* 0x000ea400080010ff */
[----:B--2---:R-:W-:Y:S05]  /*aef0*/  @!P0 BRA `(.L_x_40) ;  /* 0xfffffffc00f08947 */ /* 0x004fea000383ffff */
[----:B------:R-:W-:Y:S05]  /*af00*/  BRA `(.L_x_240) ;  /* 0xffffff7000a87947 */ /* 0x000fea000383ffff */
.L_x_44:
[----:B---3--:R-:W-:-:S07]  /*af10*/  MOV R0, UR4 ;  /* 0x0000000400007c02 */ /* 0x008fce0008000f00 */
.L_x_241:
[----:B-1----:R1:W2:Y:S02]  /*af20*/  SYNCS.PHASECHK.TRANS64.TRYWAIT P0, [R0+URZ], R2 ;  /* 0x00000002000075a7 */ /* 0x0022a400080011ff */
[----:B--2---:R-:W-:Y:S05]  /*af30*/  @!P0 NANOSLEEP.SYNCS 0x989680 ;  /* 0x009896800000895d */ /* 0x004fea0003900000 */
[----:B------:R-:W2:Y:S02]  /*af40*/  @!P0 SYNCS.PHASECHK.TRANS64 P0, [R0+URZ], R2 ;  /* 0x00000002000085a7 */ /* 0x000ea400080010ff */
[----:B--2---:R-:W-:Y:S05]  /*af50*/  @!P0 BRA `(.L_x_241) ;  /* 0xfffffffc00f08947 */ /* 0x004fea000383ffff */
[----:B------:R-:W-:Y:S05]  /*af60*/  BRA `(.L_x_242) ;  /* 0xffffff7800187947 */ /* 0x000fea000383ffff */
.L_x_45:
[----:B---3--:R-:W-:-:S07]  /*af70*/  MOV R0, UR4 ;  /* 0x0000000400007c02 */ /* 0x008fce0008000f00 */
.L_x_243:
[----:B-1----:R1:W2:Y:S02]  /*af80*/  SYNCS.PHASECHK.TRANS64.TRYWAIT P0, [R0+URZ], R3 ;  /* 0x00000003000075a7 */ /* 0x0022a400080011ff */
[----:B--2---:R-:W-:Y:S05]  /*af90*/  @!P0 NANOSLEEP.SYNCS 0x989680 ;  /* 0x009896800000895d */ /* 0x004fea0003900000 */
[----:B------:R-:W2:Y:S02]  /*afa0*/  @!P0 SYNCS.PHASECHK.TRANS64 P0, [R0+URZ], R3 ;  /* 0x00000003000085a7 */ /* 0x000ea400080010ff */
[----:B--2---:R-:W-:Y:S05]  /*afb0*/  @!P0 BRA `(.L_x_243) ;  /* 0xfffffffc00f08947 */ /* 0x004fea000383ffff */
[----:B------:R-:W-:Y:S05]  /*afc0*/  BRA `(.L_x_244) ;  /* 0xffffff7800247947 */ /* 0x000fea000383ffff */
.L_x_46:
[----:B---3--:R-:W-:-:S07]  /*afd0*/  MOV R0, UR4 ;  /* 0x0000000400007c02 */ /* 0x008fce0008000f00 */
.L_x_245:
[----:B-1----:R1:W2:Y:S02]  /*afe0*/  SYNCS.PHASECHK.TRANS64.TRYWAIT P0, [R0+URZ], R3 ;  /* 0x00000003000075a7 */ /* 0x0022a400080011ff */
[----:B--2---:R-:W-:Y:S05]  /*aff0*/  @!P0 NANOSLEEP.SYNCS 0x989680 ;  /* 0x009896800000895d */ /* 0x004fea0003900000 */
[----:B------:R-:W2:Y:S02]  /*b000*/  @!P0 SYNCS.PHASECHK.TRANS64 P0, [R0+URZ], R3 ;  /* 0x00000003000085a7 */ /* 0x000ea400080010ff */
[----:B--2---:R-:W-:Y:S05]  /*b010*/  @!P0 BRA `(.L_x_245) ;  /* 0xfffffffc00f08947 */ /* 0x004fea000383ffff */
[----:B------:R-:W-:Y:S05]  /*b020*/  BRA `(.L_x_246) ;  /* 0xffffff7800307947 */ /* 0x000fea000383ffff */
.L_x_47:
[----:B---3--:R-:W-:-:S07]  /*b030*/  MOV R0, UR4 ;  /* 0x0000000400007c02 */ /* 0x008fce0008000f00 */
.L_x_247:
[----:B-1----:R1:W2:Y:S02]  /*b040*/  SYNCS.PHASECHK.TRANS64.TRYWAIT P0, [R0+URZ], R3 ;  /* 0x00000003000075a7 */ /* 0x0022a400080011ff */
[----:B--2---:R-:W-:Y:S05]  /*b050*/  @!P0 NANOSLEEP.SYNCS 0x989680 ;  /* 0x009896800000895d */ /* 0x004fea0003900000 */
[----:B------:R-:W2:Y:S02]  /*b060*/  @!P0 SYNCS.PHASECHK.TRANS64 P0, [R0+URZ], R3 ;  /* 0x00000003000085a7 */ /* 0x000ea400080010ff */
[----:B--2---:R-:W-:Y:S05]  /*b070*/  @!P0 BRA `(.L_x_247) ;  /* 0xfffffffc00f08947 */ /* 0x004fea000383ffff */
[----:B------:R-:W-:Y:S05]  /*b080*/  BRA `(.L_x_248) ;  /* 0xffffff78003c7947 */ /* 0x000fea000383ffff */
.L_x_48:
[----:B---3--:R-:W-:-:S07]  /*b090*/  MOV R0, UR4 ;  /* 0x0000000400007c02 */ /* 0x008fce0008000f00 */
.L_x_249:
[----:B-1----:R1:W2:Y:S02]  /*b0a0*/  SYNCS.PHASECHK.TRANS64.TRYWAIT P0, [R0+URZ], R3 ;  /* 0x00000003000075a7 */ /* 0x0022a400080011ff */
[----:B--2---:R-:W-:Y:S05]  /*b0b0*/  @!P0 NANOSLEEP.SYNCS 0x989680 ;  /* 0x009896800000895d */ /* 0x004fea0003900000 */
[----:B------:R-:W2:Y:S02]  /*b0c0*/  @!P0 SYNCS.PHASECHK.TRANS64 P0, [R0+URZ], R3 ;  /* 0x00000003000085a7 */ /* 0x000ea400080010ff */
[----:B--2---:R-:W-:Y:S05]  /*b0d0*/  @!P0 BRA `(.L_x_249) ;  /* 0xfffffffc00f08947 */ /* 0x004fea000383ffff */
[----:B------:R-:W-:Y:S05]  /*b0e0*/  BRA `(.L_x_250) ;  /* 0xffffff7800487947 */ /* 0x000fea000383ffff */
.L_x_49:
[----:B---3--:R-:W-:-:S07]  /*b0f0*/  MOV R0, UR4 ;  /* 0x0000000400007c02 */ /* 0x008fce0008000f00 */
.L_x_251:
[----:B-1----:R1:W2:Y:S02]  /*b100*/  SYNCS.PHASECHK.TRANS64.TRYWAIT P0, [R0+URZ], R3 ;  /* 0x00000003000075a7 */ /* 0x0022a400080011ff */
[----:B--2---:R-:W-:Y:S05]  /*b110*/  @!P0 NANOSLEEP.SYNCS 0x989680 ;  /* 0x009896800000895d */ /* 0x004fea0003900000 */
[----:B------:R-:W2:Y:S02]  /*b120*/  @!P0 SYNCS.PHASECHK.TRANS64 P0, [R0+URZ], R3 ;  /* 0x00000003000085a7 */ /* 0x000ea400080010ff */
[----:B--2---:R-:W-:Y:S05]  /*b130*/  @!P0 BRA `(.L_x_251) ;  /* 0xfffffffc00f08947 */ /* 0x004fea000383ffff */
[----:B------:R-:W-:Y:S05]  /*b140*/  BRA `(.L_x_252) ;  /* 0xffffff7800547947 */ /* 0x000fea000383ffff */
.L_x_50:
[----:B---3--:R-:W-:-:S07]  /*b150*/  MOV R0, UR4 ;  /* 0x0000000400007c02 */ /* 0x008fce0008000f00 */
.L_x_253:
[----:B-1----:R1:W2:Y:S02]  /*b160*/  SYNCS.PHASECHK.TRANS64.TRYWAIT P0, [R0+URZ], R3 ;  /* 0x00000003000075a7 */ /* 0x0022a400080011ff */
[----:B--2---:R-:W-:Y:S05]  /*b170*/  @!P0 NANOSLEEP.SYNCS 0x989680 ;  /* 0x009896800000895d */ /* 0x004fea0003900000 */
[----:B------:R-:W2:Y:S02]  /*b180*/  @!P0 SYNCS.PHASECHK.TRANS64 P0, [R0+URZ], R3 ;  /* 0x00000003000085a7 */ /* 0x000ea400080010ff */
[----:B--2---:R-:W-:Y:S05]  /*b190*/  @!P0 BRA `(.L_x_253) ;  /* 0xfffffffc00f08947 */ /* 0x004fea000383ffff */
[----:B------:R-:W-:Y:S05]  /*b1a0*/  BRA `(.L_x_254) ;  /* 0xffffff7800607947 */ /* 0x000fea000383ffff */
.L_x_51:
[----:B---3--:R-:W-:-:S07]  /*b1b0*/  MOV R0, UR4 ;  /* 0x0000000400007c02 */ /* 0x008fce0008000f00 */
.L_x_255:
[----:B-1----:R1:W2:Y:S02]  /*b1c0*/  SYNCS.PHASECHK.TRANS64.TRYWAIT P0, [R0+URZ], R3 ;  /* 0x00000003000075a7 */ /* 0x0022a400080011ff */
[----:B--2---:R-:W-:Y:S05]  /*b1d0*/  @!P0 NANOSLEEP.SYNCS 0x989680 ;  /* 0x009896800000895d */ /* 0x004fea0003900000 */
[----:B------:R-:W2:Y:S02]  /*b1e0*/  @!P0 SYNCS.PHASECHK.TRANS64 P0, [R0+URZ], R3 ;  /* 0x00000003000085a7 */ /* 0x000ea400080010ff */
[----:B--2---:R-:W-:Y:S05]  /*b1f0*/  @!P0 BRA `(.L_x_255) ;  /* 0xfffffffc00f08947 */ /* 0x004fea000383ffff */
[----:B------:R-:W-:Y:S05]  /*b200*/  BRA `(.L_x_256) ;  /* 0xffffff78006c7947 */ /* 0x000fea000383ffff */
.L_x_52:
[----:B---3--:R-:W-:-:S07]  /*b210*/  MOV R0, UR4 ;  /* 0x0000000400007c02 */ /* 0x008fce0008000f00 */
.L_x_257:
[----:B-1----:R1:W2:Y:S02]  /*b220*/  SYNCS.PHASECHK.TRANS64.TRYWAIT P0, [R0+URZ], R3 ;  /* 0x00000003000075a7 */ /* 0x0022a400080011ff */
[----:B--2---:R-:W-:Y:S05]  /*b230*/  @!P0 NANOSLEEP.SYNCS 0x989680 ;  /* 0x009896800000895d */ /* 0x004fea0003900000 */
[----:B------:R-:W2:Y:S02]  /*b240*/  @!P0 SYNCS.PHASECHK.TRANS64 P0, [R0+URZ], R3 ;  /* 0x00000003000085a7 */ /* 0x000ea400080010ff */
[----:B--2---:R-:W-:Y:S05]  /*b250*/  @!P0 BRA `(.L_x_257) ;  /* 0xfffffffc00f08947 */ /* 0x004fea000383ffff */
[----:B------:R-:W-:Y:S05]  /*b260*/  BRA `(.L_x_258) ;  /* 0xffffff7800787947 */ /* 0x000fea000383ffff */
.L_x_53:
[----:B---3--:R-:W-:-:S07]  /*b270*/  MOV R0, UR4 ;  /* 0x0000000400007c02 */ /* 0x008fce0008000f00 */
.L_x_259:
[----:B-1----:R1:W2:Y:S02]  /*b280*/  SYNCS.PHASECHK.TRANS64.TRYWAIT P0, [R0+URZ], R3 ;  /* 0x00000003000075a7 */ /* 0x0022a400080011ff */
[----:B--2---:R-:W-:Y:S05]  /*b290*/  @!P0 NANOSLEEP.SYNCS 0x989680 ;  /* 0x009896800000895d */ /* 0x004fea0003900000 */
[----:B------:R-:W2:Y:S02]  /*b2a0*/  @!P0 SYNCS.PHASECHK.TRANS64 P0, [R0+URZ], R3 ;  /* 0x00000003000085a7 */ /* 0x000ea400080010ff */
[----:B--2---:R-:W-:Y:S05]  /*b2b0*/  @!P0 BRA `(.L_x_259) ;  /* 0xfffffffc00f08947 */ /* 0x004fea000383ffff */
[----:B------:R-:W-:Y:S05]  /*b2c0*/  BRA `(.L_x_260) ;  /* 0xffffff7800847947 */ /* 0x000fea000383ffff */
.L_x_54:
[----:B---3--:R-:W-:-:S07]  /*b2d0*/  MOV R0, UR4 ;  /* 0x0000000400007c02 */ /* 0x008fce0008000f00 */
.L_x_261:
[----:B-1----:R1:W2:Y:S02]  /*b2e0*/  SYNCS.PHASECHK.TRANS64.TRYWAIT P0, [R0+URZ], R3 ;  /* 0x00000003000075a7 */ /* 0x0022a400080011ff */
[----:B--2---:R-:W-:Y:S05]  /*b2f0*/  @!P0 NANOSLEEP.SYNCS 0x989680 ;  /* 0x009896800000895d */ /* 0x004fea0003900000 */
[----:B------:R-:W2:Y:S02]  /*b300*/  @!P0 SYNCS.PHASECHK.TRANS64 P0, [R0+URZ], R3 ;  /* 0x00000003000085a7 */ /* 0x000ea400080010ff */
[----:B--2---:R-:W-:Y:S05]  /*b310*/  @!P0 BRA `(.L_x_261) ;  /* 0xfffffffc00f08947 */ /* 0x004fea000383ffff */
[----:B------:R-:W-:Y:S05]  /*b320*/  BRA `(.L_x_262) ;  /* 0xffffff7800907947 */ /* 0x000fea000383ffff */
.L_x_55:
[----:B---3--:R-:W-:-:S07]  /*b330*/  MOV R0, UR4 ;  /* 0x0000000400007c02 */ /* 0x008fce0008000f00 */
.L_x_263:
[----:B-1----:R1:W2:Y:S02]  /*b340*/  SYNCS.PHASECHK.TRANS64.TRYWAIT P0, [R0+URZ], R3 ;  /* 0x00000003000075a7 */ /* 0x0022a400080011ff */
[----:B--2---:R-:W-:Y:S05]  /*b350*/  @!P0 NANOSLEEP.SYNCS 0x989680 ;  /* 0x009896800000895d */ /* 0x004fea0003900000 */
[----:B------:R-:W2:Y:S02]  /*b360*/  @!P0 SYNCS.PHASECHK.TRANS64 P0, [R0+URZ], R3 ;  /* 0x00000003000085a7 */ /* 0x000ea400080010ff */
[----:B--2---:R-:W-:Y:S05]  /*b370*/  @!P0 BRA `(.L_x_263) ;  /* 0xfffffffc00f08947 */ /* 0x004fea000383ffff */
[----:B------:R-:W-:Y:S05]  /*b380*/  BRA `(.L_x_264) ;  /* 0xffffff78009c7947 */ /* 0x000fea000383ffff */
.L_x_56:
[----:B---3--:R-:W-:-:S07]  /*b390*/  MOV R0, UR4 ;  /* 0x0000000400007c02 */ /* 0x008fce0008000f00 */
.L_x_265:
[----:B-1----:R1:W2:Y:S02]  /*b3a0*/  SYNCS.PHASECHK.TRANS64.TRYWAIT P0, [R0+URZ], R3 ;  /* 0x00000003000075a7 */ /* 0x0022a400080011ff */
[----:B--2---:R-:W-:Y:S05]  /*b3b0*/  @!P0 NANOSLEEP.SYNCS 0x989680 ;  /* 0x009896800000895d */ /* 0x004fea0003900000 */
[----:B------:R-:W2:Y:S02]  /*b3c0*/  @!P0 SYNCS.PHASECHK.TRANS64 P0, [R0+URZ], R3 ;  /* 0x00000003000085a7 */ /* 0x000ea400080010ff */
[----:B--2---:R-:W-:Y:S05]  /*b3d0*/  @!P0 BRA `(.L_x_265) ;  /* 0xfffffffc00f08947 */ /* 0x004fea000383ffff */
[----:B------:R-:W-:Y:S05]  /*b3e0*/  BRA `(.L_x_266) ;  /* 0xffffff7800a87947 */ /* 0x000fea000383ffff */
.L_x_57:
[----:B---3--:R-:W-:-:S07]  /*b3f0*/  MOV R0, UR4 ;  /* 0x0000000400007c02 */ /* 0x008fce0008000f00 */
.L_x_267:
[----:B-1----:R1:W2:Y:S02]  /*b400*/  SYNCS.PHASECHK.TRANS64.TRYWAIT P0, [R0+URZ], R3 ;  /* 0x00000003000075a7 */ /* 0x0022a400080011ff */
[----:B--2---:R-:W-:Y:S05]  /*b410*/  @!P0 NANOSLEEP.SYNCS 0x989680 ;  /* 0x009896800000895d */ /* 0x004fea0003900000 */
[----:B------:R-:W2:Y:S02]  /*b420*/  @!P0 SYNCS.PHASECHK.TRANS64 P0, [R0+URZ], R3 ;  /* 0x00000003000085a7 */ /* 0x000ea400080010ff */
[----:B--2---:R-:W-:Y:S05]  /*b430*/  @!P0 BRA `(.L_x_267) ;  /* 0xfffffffc00f08947 */ /* 0x004fea000383ffff */
[----:B------:R-:W-:Y:S05]  /*b440*/  BRA `(.L_x_268) ;  /* 0xffffff7800b47947 */ /* 0x000fea000383ffff */
.L_x_58:
[----:B---3--:R-:W-:-:S07]  /*b450*/  MOV R0, UR4 ;  /* 0x0000000400007c02 */ /* 0x008fce0008000f00 */
.L_x_269:
[----:B-1----:R1:W2:Y:S02]  /*b460*/  SYNCS.PHASECHK.TRANS64.TRYWAIT P0, [R0+URZ], R3 ;  /* 0x00000003000075a7 */ /* 0x0022a400080011ff */
[----:B--2---:R-:W-:Y:S05]  /*b470*/  @!P0 NANOSLEEP.SYNCS 0x989680 ;  /* 0x009896800000895d */ /* 0x004fea0003900000 */
[----:B------:R-:W2:Y:S02]  /*b480*/  @!P0 SYNCS.PHASECHK.TRANS64 P0, [R0+URZ], R3 ;  /* 0x00000003000085a7 */ /* 0x000ea400080010ff */
[----:B--2---:R-:W-:Y:S05]  /*b490*/  @!P0 BRA `(.L_x_269) ;  /* 0xfffffffc00f08947 */ /* 0x004fea000383ffff */
[----:B------:R-:W-:Y:S05]  /*b4a0*/  BRA `(.L_x_270) ;  /* 0xffffff7800c07947 */ /* 0x000fea000383ffff */
.L_x_61:
[----:B-1----:R1:W2:Y:S02]  /*b4b0*/  SYNCS.PHASECHK.TRANS64.TRYWAIT P0, [R0+URZ+0x1b0], R4 ;  /* 0x0001b004000075a7 */ /* 0x0022a400080011ff */
[----:B--2---:R-:W-:Y:S05]  /*b4c0*/  @!P0 NANOSLEEP.SYNCS 0x989680 ;  /* 0x009896800000895d */ /* 0x004fea0003900000 */
[----:B------:R-:W2:Y:S02]  /*b4d0*/  @!P0 SYNCS.PHASECHK.TRANS64 P0, [R0+URZ+0x1b0], R4 ;  /* 0x0001b004000085a7 */ /* 0x000ea400080010ff */
[----:B--2---:R-:W-:Y:S05]  /*b4e0*/  @!P0 BRA `(.L_x_61) ;  /* 0xfffffffc00f08947 */ /* 0x004fea000383ffff */
[----:B------:R-:W-:Y:S05]  /*b4f0*/  BRA `(.L_x_271) ;  /* 0xffffff7c00207947 */ /* 0x000fea000383ffff */
.L_x_62:
[----:B------:R-:W-:-:S07]  /*b500*/  MOV R0, UR5 ;  /* 0x0000000500007c02 */ /* 0x000fce0008000f00 */
.L_x_272:
[----:B-1----:R1:W2:Y:S02]  /*b510*/  SYNCS.PHASECHK.TRANS64.TRYWAIT P0, [R0+URZ+0x160], R5 ;  /* 0x00016005000075a7 */ /* 0x0022a400080011ff */
[----:B--2---:R-:W-:Y:S05]  /*b520*/  @!P0 NANOSLEEP.SYNCS 0x989680 ;  /* 0x009896800000895d */ /* 0x004fea0003900000 */
[----:B------:R-:W2:Y:S02]  /*b530*/  @!P0 SYNCS.PHASECHK.TRANS64 P0, [R0+URZ+0x160], R5 ;  /* 0x00016005000085a7 */ /* 0x000ea400080010ff */
[----:B--2---:R-:W-:Y:S05]  /*b540*/  @!P0 BRA `(.L_x_272) ;  /* 0xfffffffc00f08947 */ /* 0x004fea000383ffff */
[----:B------:R-:W-:Y:S05]  /*b550*/  BRA `(.L_x_273) ;  /* 0xffffff7c00307947 */ /* 0x000fea000383ffff */
.L_x_63:
[----:B-1----:R1:W2:Y:S02]  /*b560*/  SYNCS.PHASECHK.TRANS64.TRYWAIT P1, [R0+URZ+0x150], R4 ;  /* 0x00015004000075a7 */ /* 0x0022a400080211ff */
[----:B--2---:R-:W-:Y:S05]  /*b570*/  @!P1 NANOSLEEP.SYNCS 0x989680 ;  /* 0x009896800000995d */ /* 0x004fea0003900000 */
[----:B------:R-:W2:Y:S02]  /*b580*/  @!P1 SYNCS.PHASECHK.TRANS64 P1, [R0+URZ+0x150], R4 ;  /* 0x00015004000095a7 */ /* 0x000ea400080210ff */
[----:B--2---:R-:W-:Y:S05]  /*b590*/  @!P1 BRA `(.L_x_63) ;  /* 0xfffffffc00f09947 */ /* 0x004fea000383ffff */
[----:B------:R-:W-:Y:S05]  /*b5a0*/  BRA `(.L_x_274) ;  /* 0xffffff7c00607947 */ /* 0x000fea000383ffff */
.L_x_66:
[----:B------:R-:W-:-:S07]  /*b5b0*/  MOV R0, UR5 ;  /* 0x0000000500007c02 */ /* 0x000fce0008000f00 */
.L_x_275:
[----:B-1----:R1:W2:Y:S02]  /*b5c0*/  SYNCS.PHASECHK.TRANS64.TRYWAIT P0, [R0+URZ+0x160], R2 ;  /* 0x00016002000075a7 */ /* 0x0022a400080011ff */
[----:B--2---:R-:W-:Y:S05]  /*b5d0*/  @!P0 NANOSLEEP.SYNCS 0x989680 ;  /* 0x009896800000895d */ /* 0x004fea0003900000 */
[----:B------:R-:W2:Y:S02]  /*b5e0*/  @!P0 SYNCS.PHASECHK.TRANS64 P0, [R0+URZ+0x160], R2 ;  /* 0x00016002000085a7 */ /* 0x000ea400080010ff */
[----:B--2---:R-:W-:Y:S05]  /*b5f0*/  @!P0 BRA `(.L_x_275) ;  /* 0xfffffffc00f08947 */ /* 0x004fea000383ffff */
[----:B------:R-:W-:Y:S05]  /*b600*/  BRA `(.L_x_65) ;  /* 0xffffff7c00b47947 */ /* 0x000fea000383ffff */
.L_x_75:
[----:B-1----:R-:W-:-:S04]  /*b610*/  MOV R4, UR6 ;  /* 0x0000000600047c02 */ /* 0x002fc80008000f00 */
[----:B------:R1:W2:Y:S03]  /*b620*/  SYNCS.PHASECHK.TRANS64.TRYWAIT P0, [R4+URZ+0x8], R5 ;  /* 0x00000805040075a7 */ /* 0x0002a600080011ff */
[----:B--2---:R-:W-:Y:S05]  /*b630*/  @!P0 NANOSLEEP.SYNCS 0x989680 ;  /* 0x009896800000895d */ /* 0x004fea0003900000 */
[----:B------:R-:W2:Y:S02]  /*b640*/  @!P0 SYNCS.PHASECHK.TRANS64 P0, [R4+URZ+0x8], R5 ;  /* 0x00000805040085a7 */ /* 0x000ea400080010ff */
[----:B--2---:R-:W-:Y:S05]  /*b650*/  @!P0 BRA `(.L_x_75) ;  /* 0xfffffffc00ec8947 */ /* 0x004fea000383ffff */
[----:B------:R-:W-:Y:S05]  /*b660*/  BRA `(.L_x_74) ;  /* 0xffffff8000687947 */ /* 0x000fea000383ffff */
.L_x_77:
[----:B------:R-:W-:Y:S01]  /*b670*/  BSSY B0, `(.L_x_276) ;  /* 0x0000006000007945 */ /* 0x000fe20003800000 */
[----:B------:R-:W-:-:S07]  /*b680*/  MOV R15, 0xffffffff ;  /* 0xffffffff000f7802 */ /* 0x000fce0000000f00 */
[----:B-1---5:R-:W-:Y:S05]  /*b690*/  WARPSYNC.COLLECTIVE R15, `(.L_x_277) ;  /* 0x000000000f0c7348 */ /* 0x022fea0003c00000 */
[----:B------:R-:W-:Y:S02]  /*b6a0*/  ELECT P6, UR79, PT ;  /* 0x00000000004f782f */ /* 0x000fe400038c0000 */
[----:B------:R-:W-:Y:S01]  /*b6b0*/  MOV R14, UR79 ;  /* 0x0000004f000e7c02 */ /* 0x000fe20008000f00 */
[----:B-1---5:R-:W-:Y:S10]  /*b6c0*/  ENDCOLLECTIVE ;  /* 0x000000000000791b */ /* 0x022ff40003800000 */
.L_x_277:
[----:B------:R-:W-:Y:S05]  /*b6d0*/  BSYNC B0 ;  /* 0x0000000000007941 */ /* 0x000fea0003800000 */
.L_x_276:
[----:B------:R-:W-:Y:S05]  /*b6e0*/  BRA `(.L_x_278) ;  /* 0xffffff8000987947 */ /* 0x000fea000383ffff */
.L_x_79:
[----:B-1----:R-:W-:-:S04]  /*b6f0*/  MOV R2, UR6 ;  /* 0x0000000600027c02 */ /* 0x002fc80008000f00 */
[----:B------:R1:W2:Y:S03]  /*b700*/  SYNCS.PHASECHK.TRANS64.TRYWAIT P0, [R2+URZ+0x8], R3 ;  /* 0x00000803020075a7 */ /* 0x0002a600080011ff */
[----:B--2---:R-:W-:Y:S05]  /*b710*/  @!P0 NANOSLEEP.SYNCS 0x989680 ;  /* 0x009896800000895d */ /* 0x004fea0003900000 */
[----:B------:R-:W2:Y:S02]  /*b720*/  @!P0 SYNCS.PHASECHK.TRANS64 P0, [R2+URZ+0x8], R3 ;  /* 0x00000803020085a7 */ /* 0x000ea400080010ff */
[----:B--2---:R-:W-:Y:S05]  /*b730*/  @!P0 BRA `(.L_x_79) ;  /* 0xfffffffc00ec8947 */ /* 0x004fea000383ffff */
[----:B------:R-:W-:Y:S05]  /*b740*/  BRA `(.L_x_78) ;  /* 0xffffff80009c7947 */ /* 0x000fea000383ffff */
.L_x_80:
[----:B-1----:R1:W2:Y:S02]  /*b750*/  SYNCS.PHASECHK.TRANS64.TRYWAIT P0, [R0+URZ+0x150], R4 ;  /* 0x00015004000075a7 */ /* 0x0022a400080011ff */
[----:B--2---:R-:W-:Y:S05]  /*b760*/  @!P0 NANOSLEEP.SYNCS 0x989680 ;  /* 0x009896800000895d */ /* 0x004fea0003900000 */
[----:B------:R-:W2:Y:S02]  /*b770*/  @!P0 SYNCS.PHASECHK.TRANS64 P0, [R0+URZ+0x150], R4 ;  /* 0x00015004000085a7 */ /* 0x000ea400080010ff */
[----:B--2---:R-:W-:Y:S05]  /*b780*/  @!P0 BRA `(.L_x_80) ;  /* 0xfffffffc00f08947 */ /* 0x004fea000383ffff */
[----:B------:R-:W-:Y:S05]  /*b790*/  BRA `(.L_x_279) ;  /* 0xffffff8400787947 */ /* 0x000fea000383ffff */
.L_x_82:
[----:B------:R-:W-:-:S07]  /*b7a0*/  MOV R0, UR10 ;  /* 0x0000000a00007c02 */ /* 0x000fce0008000f00 */
.L_x_280:
[----:B-1----:R1:W2:Y:S02]  /*b7b0*/  SYNCS.PHASECHK.TRANS64.TRYWAIT P0, [R0+URZ+0x190], R4 ;  /* 0x00019004000075a7 */ /* 0x0022a400080011ff */
[----:B--2---:R-:W-:Y:S05]  /*b7c0*/  @!P0 NANOSLEEP.SYNCS 0x989680 ;  /* 0x009896800000895d */ /* 0x004fea0003900000 */
[----:B------:R-:W2:Y:S02]  /*b7d0*/  @!P0 SYNCS.PHASECHK.TRANS64 P0, [R0+URZ+0x190], R4 ;  /* 0x00019004000085a7 */ /* 0x000ea400080010ff */
[----:B--2---:R-:W-:Y:S05]  /*b7e0*/  @!P0 BRA `(.L_x_280) ;  /* 0xfffffffc00f08947 */ /* 0x004fea000383ffff */
[----:B------:R-:W-:Y:S05]  /*b7f0*/  BRA `(.L_x_281) ;  /* 0xffffff8400c47947 */ /* 0x000fea000383ffff */
.L_x_85:
[----:B------:R-:W-:Y:S07]  /*b800*/  MOV R0, UR9 ;  /* 0x0000000900007c02 */ /* 0x000fee0008000f00 */
.L_x_282:
[----:B-1----:R1:W2:Y:S02]  /*b810*/  SYNCS.PHASECHK.TRANS64.TRYWAIT P0, [R0+URZ], R4 ;  /* 0x00000004000075a7 */ /* 0x0022a400080011ff */
[----:B--2---:R-:W-:Y:S05]  /*b820*/  @!P0 NANOSLEEP.SYNCS 0x989680 ;  /* 0x009896800000895d */ /* 0x004fea0003900000 */
[----:B------:R-:W2:Y:S02]  /*b830*/  @!P0 SYNCS.PHASECHK.TRANS64 P0, [R0+URZ], R4 ;  /* 0x00000004000085a7 */ /* 0x000ea400080010ff */
[----:B--2---:R-:W-:Y:S05]  /*b840*/  @!P0 BRA `(.L_x_282) ;  /* 0xfffffffc00f08947 */ /* 0x004fea000383ffff */
[----:B------:R-:W-:Y:S05]  /*b850*/  BRA `(.L_x_84) ;  /* 0xffffff8400d87947 */ /* 0x000fea000383ffff */
.L_x_89:
[----:B-1----:R-:W-:-:S07]  /*b860*/  MOV R0, UR7 ;  /* 0x0000000700007c02 */ /* 0x002fce0008000f00 */
.L_x_283:
[----:B-1----:R1:W2:Y:S02]  /*b870*/  SYNCS.PHASECHK.TRANS64.TRYWAIT P0, [R0+URZ], R2 ;  /* 0x00000002000075a7 */ /* 0x0022a400080011ff */
[----:B--2---:R-:W-:Y:S05]  /*b880*/  @!P0 NANOSLEEP.SYNCS 0x989680 ;  /* 0x009896800000895d */ /* 0x004fea0003900000 */
[----:B------:R-:W2:Y:S02]  /*b890*/  @!P0 SYNCS.PHASECHK.TRANS64 P0, [R0+URZ], R2 ;  /* 0x00000002000085a7 */ /* 0x000ea400080010ff */
[----:B--2---:R-:W-:Y:S05]  /*b8a0*/  @!P0 BRA `(.L_x_283) ;  /* 0xfffffffc00f08947 */ /* 0x004fea000383ffff */
[----:B------:R-:W-:Y:S05]  /*b8b0*/  BRA `(.L_x_284) ;  /* 0xffffff8800a47947 */ /* 0x000fea000383ffff */
.L_x_90:
[----:B------:R-:W-:-:S07]  /*b8c0*/  MOV R0, UR7 ;  /* 0x0000000700007c02 */ /* 0x000fce0008000f00 */
.L_x_285:
[----:B-1----:R1:W2:Y:S02]  /*b8d0*/  SYNCS.PHASECHK.TRANS64.TRYWAIT P0, [R0+URZ], R3 ;  /* 0x00000003000075a7 */ /* 0x0022a400080011ff */
[----:B--2---:R-:W-:Y:S05]  /*b8e0*/  @!P0 NANOSLEEP.SYNCS 0x989680 ;  /* 0x009896800000895d */ /* 0x004fea0003900000 */
[----:B------:R-:W2:Y:S02]  /*b8f0*/  @!P0 SYNCS.PHASECHK.TRANS64 P0, [R0+URZ], R3 ;  /* 0x00000003000085a7 */ /* 0x000ea400080010ff */
[----:B--2---:R-:W-:Y:S05]  /*b900*/  @!P0 BRA `(.L_x_285) ;  /* 0xfffffffc00f08947 */ /* 0x004fea000383ffff */
[----:B------:R-:W-:Y:S05]  /*b910*/  BRA `(.L_x_286) ;  /* 0xffffff8800b07947 */ /* 0x000fea000383ffff */
.L_x_91:
[----:B------:R-:W-:-:S07]  /*b920*/  MOV R0, UR7 ;  /* 0x0000000700007c02 */ /* 0x000fce0008000f00 */
.L_x_287:
[----:B-1----:R1:W2:Y:S02]  /*b930*/  SYNCS.PHASECHK.TRANS64.TRYWAIT P0, [R0+URZ], R3 ;  /* 0x00000003000075a7 */ /* 0x0022a400080011ff */
[----:B--2---:R-:W-:Y:S05]  /*b940*/  @!P0 NANOSLEEP.SYNCS 0x989680 ;  /* 0x009896800000895d */ /* 0x004fea0003900000 */
[----:B------:R-:W2:Y:S02]  /*b950*/  @!P0 SYNCS.PHASECHK.TRANS64 P0, [R0+URZ], R3 ;  /* 0x00000003000085a7 */ /* 0x000ea400080010ff */
[----:B--2---:R-:W-:Y:S05]  /*b960*/  @!P0 BRA `(.L_x_287) ;  /* 0xfffffffc00f08947 */ /* 0x004fea000383ffff */
[----:B------:R-:W-:Y:S05]  /*b970*/  BRA `(.L_x_288) ;  /* 0xffffff8800bc7947 */ /* 0x000fea000383ffff */
.L_x_94:
[----:B------:R-:W-:-:S07]  /*b980*/  MOV R0, UR8 ;  /* 0x0000000800007c02 */ /* 0x000fce0008000f00 */
.L_x_289:
[----:B-1----:R1:W2:Y:S02]  /*b990*/  SYNCS.PHASECHK.TRANS64.TRYWAIT P1, [R0+URZ+0x1d0], R2 ;  /* 0x0001d002000075a7 */ /* 0x0022a400080211ff */
[----:B--2---:R-:W-:Y:S05]  /*b9a0*/  @!P1 NANOSLEEP.SYNCS 0x989680 ;  /* 0x009896800000995d */ /* 0x004fea0003900000 */
[----:B------:R-:W2:Y:S02]  /*b9b0*/  @!P1 SYNCS.PHASECHK.TRANS64 P1, [R0+URZ+0x1d0], R2 ;  /* 0x0001d002000095a7 */ /* 0x000ea400080210ff */
[----:B--2---:R-:W-:Y:S05]  /*b9c0*/  @!P1 BRA `(.L_x_289) ;  /* 0xfffffffc00f09947 */ /* 0x004fea000383ffff */
[----:B------:R-:W-:Y:S05]  /*b9d0*/  BRA `(.L_x_290) ;  /* 0xffffff8c00087947 */ /* 0x000fea000383ffff */
.L_x_99:
[----:B--2---:R2:W4:Y:S02]  /*b9e0*/  SYNCS.PHASECHK.TRANS64.TRYWAIT P0, [R0+URZ+0x150], R2 ;  /* 0x00015002000075a7 */ /* 0x00452400080011ff */
[----:B----4-:R-:W-:Y:S05]  /*b9f0*/  @!P0 NANOSLEEP.SYNCS 0x989680 ;  /* 0x009896800000895d */ /* 0x010fea0003900000 */
[----:B------:R-:W4:Y:S02]  /*ba00*/  @!P0 SYNCS.PHASECHK.TRANS64 P0, [R0+URZ+0x150], R2 ;  /* 0x00015002000085a7 */ /* 0x000f2400080010ff */
[----:B----4-:R-:W-:Y:S05]  /*ba10*/  @!P0 BRA `(.L_x_99) ;  /* 0xfffffffc00f08947 */ /* 0x010fea000383ffff */
[----:B------:R-:W-:Y:S05]  /*ba20*/  BRA `(.L_x_291) ;  /* 0xffffff90001c7947 */ /* 0x000fea000383ffff */
.L_x_102:
[----:B------:R-:W-:Y:S07]  /*ba30*/  MOV R0, UR7 ;  /* 0x0000000700007c02 */ /* 0x000fee0008000f00 */
.L_x_292:
[----:B--2---:R2:W4:Y:S02]  /*ba40*/  SYNCS.PHASECHK.TRANS64.TRYWAIT P0, [R0+URZ+0x148], R2 ;  /* 0x00014802000075a7 */ /* 0x00452400080011ff */
[----:B----4-:R-:W-:Y:S05]  /*ba50*/  @!P0 NANOSLEEP.SYNCS 0x989680 ;  /* 0x009896800000895d */ /* 0x010fea0003900000 */
[----:B------:R-:W4:Y:S02]  /*ba60*/  @!P0 SYNCS.PHASECHK.TRANS64 P0, [R0+URZ+0x148], R2 ;  /* 0x00014802000085a7 */ /* 0x000f2400080010ff */
[----:B----4-:R-:W-:Y:S05]  /*ba70*/  @!P0 BRA `(.L_x_292) ;  /* 0xfffffffc00f08947 */ /* 0x010fea000383ffff */
[----:B------:R-:W-:Y:S05]  /*ba80*/  BRA `(.L_x_101) ;  /* 0xffffff9000fc7947 */ /* 0x000fea000383ffff */
.L_x_105:
[----:B------:R-:W-:Y:S07]  /*ba90*/  MOV R0, UR7 ;  /* 0x0000000700007c02 */ /* 0x000fee0008000f00 */
.L_x_293:
[----:B-1----:R1:W2:Y:S02]  /*baa0*/  SYNCS.PHASECHK.TRANS64.TRYWAIT P0, [R0+URZ+0x120], R22 ;  /* 0x00012016000075a7 */ /* 0x0022a400080011ff */
[----:B--2---:R-:W-:Y:S05]  /*bab0*/  @!P0 NANOSLEEP.SYNCS 0x989680 ;  /* 0x009896800000895d */ /* 0x004fea0003900000 */
[----:B------:R-:W2:Y:S02]  /*bac0*/  @!P0 SYNCS.PHASECHK.TRANS64 P0, [R0+URZ+0x120], R22 ;  /* 0x00012016000085a7 */ /* 0x000ea400080010ff */
[----:B--2---:R-:W-:Y:S05]  /*bad0*/  @!P0 BRA `(.L_x_293) ;  /* 0xfffffffc00f08947 */ /* 0x004fea000383ffff */
[----:B------:R-:W-:Y:S05]  /*bae0*/  BRA `(.L_x_294) ;  /* 0xffffff9400747947 */ /* 0x000fea000383ffff */
.L_x_106:
[----:B------:R-:W-:Y:S07]  /*baf0*/  MOV R0, UR7 ;  /* 0x0000000700007c02 */ /* 0x000fee0008000f00 */
.L_x_295:
[----:B-1----:R1:W2:Y:S02]  /*bb00*/  SYNCS.PHASECHK.TRANS64.TRYWAIT P0, [R0+URZ+0x128], R22 ;  /* 0x00012816000075a7 */ /* 0x0022a400080011ff */
[----:B--2---:R-:W-:Y:S05]  /*bb10*/  @!P0 NANOSLEEP.SYNCS 0x989680 ;  /* 0x009896800000895d */ /* 0x004fea0003900000 */
[----:B------:R-:W2:Y:S02]  /*bb20*/  @!P0 SYNCS.PHASECHK.TRANS64 P0, [R0+URZ+0x128], R22 ;  /* 0x00012816000085a7 */ /* 0x000ea400080010ff */
[----:B--2---:R-:W-:Y:S05]  /*bb30*/  @!P0 BRA `(.L_x_295) ;  /* 0xfffffffc00f08947 */ /* 0x004fea000383ffff */
[----:B------:R-:W-:Y:S05]  /*bb40*/  BRA `(.L_x_296) ;  /* 0xffffff9400cc7947 */ /* 0x000fea000383ffff */
.L_x_107:
[----:B------:R-:W-:Y:S07]  /*bb50*/  MOV R0, UR7 ;  /* 0x0000000700007c02 */ /* 0x000fee0008000f00 */
.L_x_297:
[----:B-1----:R1:W2:Y:S02]  /*bb60*/  SYNCS.PHASECHK.TRANS64.TRYWAIT P0, [R0+URZ+0x130], R22 ;  /* 0x00013016000075a7 */ /* 0x0022a400080011ff */
[----:B--2---:R-:W-:Y:S05]  /*bb70*/  @!P0 NANOSLEEP.SYNCS 0x989680 ;  /* 0x009896800000895d */ /* 0x004fea0003900000 */
[----:B------:R-:W2:Y:S02]  /*bb80*/  @!P0 SYNCS.PHASECHK.TRANS64 P0, [R0+URZ+0x130], R22 ;  /* 0x00013016000085a7 */ /* 0x000ea400080010ff */
[----:B--2---:R-:W-:Y:S05]  /*bb90*/  @!P0 BRA `(.L_x_297) ;  /* 0xfffffffc00f08947 */ /* 0x004fea000383ffff */
[----:B------:R-:W-:Y:S05]  /*bba0*/  BRA `(.L_x_298) ;  /* 0xffffff9800287947 */ /* 0x000fea000383ffff */
.L_x_108:
[----:B------:R-:W-:Y:S07]  /*bbb0*/  MOV R0, UR7 ;  /* 0x0000000700007c02 */ /* 0x000fee0008000f00 */
.L_x_299:
[----:B-1----:R1:W2:Y:S02]  /*bbc0*/  SYNCS.PHASECHK.TRANS64.TRYWAIT P0, [R0+URZ+0x138], R22 ;  /* 0x00013816000075a7 */ /* 0x0022a400080011ff */
[----:B--2---:R-:W-:Y:S05]  /*bbd0*/  @!P0 NANOSLEEP.SYNCS 0x989680 ;  /* 0x009896800000895d */ /* 0x004fea0003900000 */
[----:B------:R-:W2:Y:S02]  /*bbe0*/  @!P0 SYNCS.PHASECHK.TRANS64 P0, [R0+URZ+0x138], R22 ;  /* 0x00013816000085a7 */ /* 0x000ea400080010ff */
[----:B--2---:R-:W-:Y:S05]  /*bbf0*/  @!P0 BRA `(.L_x_299) ;  /* 0xfffffffc00f08947 */ /* 0x004fea000383ffff */
[----:B------:R-:W-:Y:S05]  /*bc00*/  BRA `(.L_x_300) ;  /* 0xffffff9800c87947 */ /* 0x000fea000383ffff */
.L_x_110:
[----:B------:R-:W-:-:S07]  /*bc10*/  MOV R0, UR7 ;  /* 0x0000000700007c02 */ /* 0x000fce0008000f00 */
.L_x_301:
[----:B-1----:R1:W4:Y:S02]  /*bc20*/  SYNCS.PHASECHK.TRANS64.TRYWAIT P0, [R0+URZ+0x120], R2 ;  /* 0x00012002000075a7 */ /* 0x00232400080011ff */
[----:B----4-:R-:W-:Y:S05]  /*bc30*/  @!P0 NANOSLEEP.SYNCS 0x989680 ;  /* 0x009896800000895d */ /* 0x010fea0003900000 */
[----:B------:R-:W4:Y:S02]  /*bc40*/  @!P0 SYNCS.PHASECHK.TRANS64 P0, [R0+URZ+0x120], R2 ;  /* 0x00012002000085a7 */ /* 0x000f2400080010ff */
[----:B----4-:R-:W-:Y:S05]  /*bc50*/  @!P0 BRA `(.L_x_301) ;  /* 0xfffffffc00f08947 */ /* 0x010fea000383ffff */
[----:B------:R-:W-:Y:S05]  /*bc60*/  BRA `(.L_x_302) ;  /* 0xffffff9c00507947 */ /* 0x000fea000383ffff */
.L_x_111:
[----:B-1----:R-:W-:-:S07]  /*bc70*/  MOV R0, UR7 ;  /* 0x0000000700007c02 */ /* 0x002fce0008000f00 */
.L_x_303:
[----:B-1----:R1:W4:Y:S02]  /*bc80*/  SYNCS.PHASECHK.TRANS64.TRYWAIT P0, [R0+URZ+0x128], R2 ;  /* 0x00012802000075a7 */ /* 0x00232400080011ff */
[----:B----4-:R-:W-:Y:S05]  /*bc90*/  @!P0 NANOSLEEP.SYNCS 0x989680 ;  /* 0x009896800000895d */ /* 0x010fea0003900000 */
[----:B------:R-:W4:Y:S02]  /*bca0*/  @!P0 SYNCS.PHASECHK.TRANS64 P0, [R0+URZ+0x128], R2 ;  /* 0x00012802000085a7 */ /* 0x000f2400080010ff */
[----:B----4-:R-:W-:Y:S05]  /*bcb0*/  @!P0 BRA `(.L_x_303) ;  /* 0xfffffffc00f08947 */ /* 0x010fea000383ffff */
[----:B------:R-:W-:Y:S05]  /*bcc0*/  BRA `(.L_x_304) ;  /* 0xffffff9c00407947 */ /* 0x000fea000383ffff */
.L_x_112:
[----:B-1----:R-:W-:-:S07]  /*bcd0*/  MOV R0, UR7 ;  /* 0x0000000700007c02 */ /* 0x002fce0008000f00 */
.L_x_305:
[----:B-1----:R1:W4:Y:S02]  /*bce0*/  SYNCS.PHASECHK.TRANS64.TRYWAIT P0, [R0+URZ+0x130], R2 ;  /* 0x00013002000075a7 */ /* 0x00232400080011ff */
[----:B----4-:R-:W-:Y:S05]  /*bcf0*/  @!P0 NANOSLEEP.SYNCS 0x989680 ;  /* 0x009896800000895d */ /* 0x010fea0003900000 */
[----:B------:R-:W4:Y:S02]  /*bd00*/  @!P0 SYNCS.PHASECHK.TRANS64 P0, [R0+URZ+0x130], R2 ;  /* 0x00013002000085a7 */ /* 0x000f2400080010ff */
[----:B----4-:R-:W-:Y:S05]  /*bd10*/  @!P0 BRA `(.L_x_305) ;  /* 0xfffffffc00f08947 */ /* 0x010fea000383ffff */
[----:B------:R-:W-:Y:S05]  /*bd20*/  BRA `(.L_x_306) ;  /* 0xffffff9c00307947 */ /* 0x000fea000383ffff */
.L_x_114:
[----:B-1----:R1:W2:Y:S02]  /*bd30*/  SYNCS.PHASECHK.TRANS64.TRYWAIT P0, [R0+URZ+0x150], R2 ;  /* 0x00015002000075a7 */ /* 0x0022a400080011ff */
[----:B--2---:R-:W-:Y:S05]  /*bd40*/  @!P0 NANOSLEEP.SYNCS 0x989680 ;  /* 0x009896800000895d */ /* 0x004fea0003900000 */
[----:B------:R-:W2:Y:S02]  /*bd50*/  @!P0 SYNCS.PHASECHK.TRANS64 P0, [R0+URZ+0x150], R2 ;  /* 0x00015002000085a7 */ /* 0x000ea400080010ff */
[----:B--2---:R-:W-:Y:S05]  /*bd60*/  @!P0 BRA `(.L_x_114) ;  /* 0xfffffffc00f08947 */ /* 0x004fea000383ffff */
[----:B------:R-:W-:Y:S05]  /*bd70*/  BRA `(.L_x_307) ;  /* 0xffffff9c00d07947 */ /* 0x000fea000383ffff */
.L_x_128:
[----:B-1----:R1:W2:Y:S02]  /*bd80*/  SYNCS.PHASECHK.TRANS64.TRYWAIT P0, [R2+URZ+0x100], R0 ;  /* 0x00010000020075a7 */ /* 0x0022a400080011ff */
[----:B--2---:R-:W-:Y:S05]  /*bd90*/  @!P0 NANOSLEEP.SYNCS 0x989680 ;  /* 0x009896800000895d */ /* 0x004fea0003900000 */
[----:B------:R-:W2:Y:S02]  /*bda0*/  @!P0 SYNCS.PHASECHK.TRANS64 P0, [R2+URZ+0x100], R0 ;  /* 0x00010000020085a7 */ /* 0x000ea400080010ff */
[----:B--2---:R-:W-:Y:S05]  /*bdb0*/  @!P0 BRA `(.L_x_128) ;  /* 0xfffffffc00f08947 */ /* 0x004fea000383ffff */
[----:B------:R-:W-:Y:S05]  /*bdc0*/  BRA `(.L_x_127) ;  /* 0xffffffac00307947 */ /* 0x000fea000383ffff */
.L_x_131:
[----:B-1----:R1:W2:Y:S02]  /*bdd0*/  SYNCS.PHASECHK.TRANS64.TRYWAIT P1, [R112+URZ+0x170], R0 ;  /* 0x00017000700075a7 */ /* 0x0022a400080211ff */
[----:B--2---:R-:W-:Y:S05]  /*bde0*/  @!P1 NANOSLEEP.SYNCS 0x989680 ;  /* 0x009896800000995d */ /* 0x004fea0003900000 */
[----:B------:R-:W2:Y:S02]  /*bdf0*/  @!P1 SYNCS.PHASECHK.TRANS64 P1, [R112+URZ+0x170], R0 ;  /* 0x00017000700095a7 */ /* 0x000ea400080210ff */
[----:B--2---:R-:W-:Y:S05]  /*be00*/  @!P1 BRA `(.L_x_131) ;  /* 0xfffffffc00f09947 */ /* 0x004fea000383ffff */
[----:B------:R-:W-:Y:S05]  /*be10*/  BRA `(.L_x_130) ;  /* 0xffffffac00b47947 */ /* 0x000fea000383ffff */
        .weak           $__internal_0_$__cuda_sm10x_tcgen05_guardrail_trap_col_being_dealloced_not_returned_by_alloc
        .type           $__internal_0_$__cuda_sm10x_tcgen05_guardrail_trap_col_being_dealloced_not_returned_by_alloc,@function
        .size           $__internal_0_$__cuda_sm10x_tcgen05_guardrail_trap_col_being_dealloced_not_returned_by_alloc,($__internal_1_$__cuda_sm10x_tcgen05_guardrail_trap_phase_invalid_during_alloc - $__internal_0_$__cuda_sm10x_tcgen05_guardrail_trap_col_being_dealloced_not_returned_by_alloc)
$__internal_0_$__cuda_sm10x_tcgen05_guardrail_trap_col_being_dealloced_not_returned_by_alloc:
[----:B------:R-:W-:Y:S05]  /*be20*/  BPT.TRAP 0x1 ;  /* 0x000000040000795c */ /* 0x000fea0000300000 */
[----:B------:R-:W-:-:S04]  /*be30*/  HFMA2 R3, -RZ, RZ, 0, 0 ;  /* 0x00000000ff037431 */ /* 0x000fc800000001ff */
[----:B------:R-:W-:Y:S05]  /*be40*/  RET.REL.NODEC R2 `(_ZN7cutlass13device_kernelINS_4gemm6kernel13GemmUniversalIN4cute5tupleIJiiiiEEENS1_10collective13CollectiveMmaINS1_35MainloopSm100TmaUmmaWarpSpecializedILi16ELi2ELi4ENS5_IJNS4_1CILi2EEENSA_ILi1EEESC_EEEEENS5_IJNSA_ILi128EEENSA_ILi256EEENSA_ILi64EEEEEENS_12float_e4m3_tENS5_IJlSC_lEEESJ_SK_NS4_8TiledMMAINS4_8MMA_AtomIJNS4_10MMA_TraitsINS4_25SM100_MMA_F8F6F4_2x1SM_SSEJSJ_SJ_fSF_SG_NS4_17integral_constantINS4_4UMMA5MajorELSR_0EEESS_NSP_INSQ_7ScaleInELST_0EEESU_EEEEEENS4_6LayoutINS5_IJSC_SC_SC_EEENS5_IJNSA_ILi0EEESZ_SZ_EEEEENS5_IJNS4_10UnderscoreES12_S12_EEEEENS4_18SM100_TMA_2SM_LOADENS4_14ComposedLayoutINS4_7SwizzleILi2ELi4ELi3EEENS4_18smem_ptr_flag_bitsILi8EEENSX_INS5_IJNSA_ILi8EEESH_EEENS5_IJSH_SC_EEEEEEEvNS4_8identityES15_S1F_vS1G_EENS_8epilogue10collective18CollectiveEpilogueINS1I_23Sm100TmaWarpSpecializedILi4ELi2ELi32ELb0ELb0EEEJNS5_IJSH_SG_SH_EEENS5_IJNSX_ISH_SC_EENSX_INS5_IJNSA_ILi32EEESB_EEENS5_IJSC_SF_EEEEEEEESJ_SK_SJ_SK_NS1I_6fusion15FusionCallbacksIS1M_NS1U_13LinCombEltActINS1I_6thread4SiLuESJ_fSJ_fLNS_15FloatRoundStyleE2EEES1N_S1T_JEEENS4_5SM1004TMEM4LOAD26SM100_TMEM_LOAD_32dp32b32xENS4_13SM90_TMA_LOADENS16_INS17_ILi1ELi4ELi3EEES1A_NSX_INS5_IJS1B_S1P_EEENS5_IJS1P_SC_EEEEEEENS4_39AutoVectorizingCopyWithAssumedAlignmentILi128EEENS4_14SM90_TMA_STOREES2B_S2D_S2D_EEEvvEEEEvNT_6ParamsE) ;  /* 0xffffff40026c7950 */ /* 0x000fea0003c3ffff */
        .weak           $__internal_1_$__cuda_sm10x_tcgen05_guardrail_trap_phase_invalid_during_alloc
        .type           $__internal_1_$__cuda_sm10x_tcgen05_guardrail_trap_phase_invalid_during_alloc,@function
        .size           $__internal_1_$__cuda_sm10x_tcgen05_guardrail_trap_phase_invalid_during_alloc,($__internal_2_$__cuda_sm10x_tcgen05_guardrail_trap_unallocated_columns_being_dealloced - $__internal_1_$__cuda_sm10x_tcgen05_guardrail_trap_phase_invalid_during_alloc)
$__internal_1_$__cuda_sm10x_tcgen05_guardrail_trap_phase_invalid_during_alloc:
[----:B------:R-:W-:Y:S05]  /*be50*/  BPT.TRAP 0x1 ;  /* 0x000000040000795c */ /* 0x000fea0000300000 */
[----:B------:R-:W-:-:S04]  /*be60*/  MOV R3, 0x0 ;  /* 0x0000000000037802 */ /* 0x000fc80000000f00 */
[----:B------:R-:W-:Y:S05]  /*be70*/  RET.REL.NODEC R2 `(_ZN7cutlass13device_kernelINS_4gemm6kernel13GemmUniversalIN4cute5tupleIJiiiiEEENS1_10collective13CollectiveMmaINS1_35MainloopSm100TmaUmmaWarpSpecializedILi16ELi2ELi4ENS5_IJNS4_1CILi2EEENSA_ILi1EEESC_EEEEENS5_IJNSA_ILi128EEENSA_ILi256EEENSA_ILi64EEEEEENS_12float_e4m3_tENS5_IJlSC_lEEESJ_SK_NS4_8TiledMMAINS4_8MMA_AtomIJNS4_10MMA_TraitsINS4_25SM100_MMA_F8F6F4_2x1SM_SSEJSJ_SJ_fSF_SG_NS4_17integral_constantINS4_4UMMA5MajorELSR_0EEESS_NSP_INSQ_7ScaleInELST_0EEESU_EEEEEENS4_6LayoutINS5_IJSC_SC_SC_EEENS5_IJNSA_ILi0EEESZ_SZ_EEEEENS5_IJNS4_10UnderscoreES12_S12_EEEEENS4_18SM100_TMA_2SM_LOADENS4_14ComposedLayoutINS4_7SwizzleILi2ELi4ELi3EEENS4_18smem_ptr_flag_bitsILi8EEENSX_INS5_IJNSA_ILi8EEESH_EEENS5_IJSH_SC_EEEEEEEvNS4_8identityES15_S1F_vS1G_EENS_8epilogue10collective18CollectiveEpilogueINS1I_23Sm100TmaWarpSpecializedILi4ELi2ELi32ELb0ELb0EEEJNS5_IJSH_SG_SH_EEENS5_IJNSX_ISH_SC_EENSX_INS5_IJNSA_ILi32EEESB_EEENS5_IJSC_SF_EEEEEEEESJ_SK_SJ_SK_NS1I_6fusion15FusionCallbacksIS1M_NS1U_13LinCombEltActINS1I_6thread4SiLuESJ_fSJ_fLNS_15FloatRoundStyleE2EEES1N_S1T_JEEENS4_5SM1004TMEM4LOAD26SM100_TMEM_LOAD_32dp32b32xENS4_13SM90_TMA_LOADENS16_INS17_ILi1ELi4ELi3EEES1A_NSX_INS5_IJS1B_S1P_EEENS5_IJS1P_SC_EEEEEEENS4_39AutoVectorizingCopyWithAssumedAlignmentILi128EEENS4_14SM90_TMA_STOREES2B_S2D_S2D_EEEvvEEEEvNT_6ParamsE) ;  /* 0xffffff4002607950 */ /* 0x000fea0003c3ffff */
        .weak           $__internal_2_$__cuda_sm10x_tcgen05_guardrail_trap_unallocated_columns_being_dealloced
        .type           $__internal_2_$__cuda_sm10x_tcgen05_guardrail_trap_unallocated_columns_being_dealloced,@function
        .size           $__internal_2_$__cuda_sm10x_tcgen05_guardrail_trap_unallocated_columns_being_dealloced,($__internal_3_$__cuda_sm20_rcp_rn_f32_slowpath - $__internal_2_$__cuda_sm10x_tcgen05_guardrail_trap_unallocated_columns_being_dealloced)
$__internal_2_$__cuda_sm10x_tcgen05_guardrail_trap_unallocated_columns_being_dealloced:
[----:B------:R-:W-:Y:S05]  /*be80*/  BPT.TRAP 0x1 ;  /* 0x000000040000795c */ /* 0x000fea0000300000 */
[----:B------:R-:W-:-:S04]  /*be90*/  HFMA2 R3, -RZ, RZ, 0, 0 ;  /* 0x00000000ff037431 */ /* 0x000fc800000001ff */
[----:B------:R-:W-:Y:S05]  /*bea0*/  RET.REL.NODEC R2 `(_ZN7cutlass13device_kernelINS_4gemm6kernel13GemmUniversalIN4cute5tupleIJiiiiEEENS1_10collective13CollectiveMmaINS1_35MainloopSm100TmaUmmaWarpSpecializedILi16ELi2ELi4ENS5_IJNS4_1CILi2EEENSA_ILi1EEESC_EEEEENS5_IJNSA_ILi128EEENSA_ILi256EEENSA_ILi64EEEEEENS_12float_e4m3_tENS5_IJlSC_lEEESJ_SK_NS4_8TiledMMAINS4_8MMA_AtomIJNS4_10MMA_TraitsINS4_25SM100_MMA_F8F6F4_2x1SM_SSEJSJ_SJ_fSF_SG_NS4_17integral_constantINS4_4UMMA5MajorELSR_0EEESS_NSP_INSQ_7ScaleInELST_0EEESU_EEEEEENS4_6LayoutINS5_IJSC_SC_SC_EEENS5_IJNSA_ILi0EEESZ_SZ_EEEEENS5_IJNS4_10UnderscoreES12_S12_EEEEENS4_18SM100_TMA_2SM_LOADENS4_14ComposedLayoutINS4_7SwizzleILi2ELi4ELi3EEENS4_18smem_ptr_flag_bitsILi8EEENSX_INS5_IJNSA_ILi8EEESH_EEENS5_IJSH_SC_EEEEEEEvNS4_8identityES15_S1F_vS1G_EENS_8epilogue10collective18CollectiveEpilogueINS1I_23Sm100TmaWarpSpecializedILi4ELi2ELi32ELb0ELb0EEEJNS5_IJSH_SG_SH_EEENS5_IJNSX_ISH_SC_EENSX_INS5_IJNSA_ILi32EEESB_EEENS5_IJSC_SF_EEEEEEEESJ_SK_SJ_SK_NS1I_6fusion15FusionCallbacksIS1M_NS1U_13LinCombEltActINS1I_6thread4SiLuESJ_fSJ_fLNS_15FloatRoundStyleE2EEES1N_S1T_JEEENS4_5SM1004TMEM4LOAD26SM100_TMEM_LOAD_32dp32b32xENS4_13SM90_TMA_LOADENS16_INS17_ILi1ELi4ELi3EEES1A_NSX_INS5_IJS1B_S1P_EEENS5_IJS1P_SC_EEEEEEENS4_39AutoVectorizingCopyWithAssumedAlignmentILi128EEENS4_14SM90_TMA_STOREES2B_S2D_S2D_EEEvvEEEEvNT_6ParamsE) ;  /* 0xffffff4002547950 */ /* 0x000fea0003c3ffff */
        .weak           $__internal_3_$__cuda_sm20_rcp_rn_f32_slowpath
        .type           $__internal_3_$__cuda_sm20_rcp_rn_f32_slowpath,@function
        .size           $__internal_3_$__cuda_sm20_rcp_rn_f32_slowpath,(.L_x_313 - $__internal_3_$__cuda_sm20_rcp_rn_f32_slowpath)
$__internal_3_$__cuda_sm20_rcp_rn_f32_slowpath:
[----:B------:R-:W-:Y:S01]  /*beb0*/  IMAD.SHL.U32 R80, R83, 0x2, RZ ;  /* 0x0000000253507824 */ /* 0x000fe200078e00ff */
[----:B------:R-:W-:Y:S04]  /*bec0*/  BSSY.RECONVERGENT B0, `(.L_x_308) ;  /* 0x0000030000007945 */ /* 0x000fe80003800200 */
[----:B------:R-:W-:-:S04]  /*bed0*/  SHF.R.U32.HI R80, RZ, 0x18, R80 ;  /* 0x00000018ff507819 */ /* 0x000fc80000011650 */
[----:B------:R-:W-:-:S13]  /*bee0*/  ISETP.NE.U32.AND P0, PT, R80, RZ, PT ;  /* 0x000000ff5000720c */ /* 0x000fda0003f05070 */
[----:B------:R-:W-:Y:S05]  /*bef0*/  @P0 BRA `(.L_x_309) ;  /* 0x0000000000280947 */ /* 0x000fea0003800000 */
[----:B------:R-:W-:-:S04]  /*bf00*/  SHF.L.U32 R64, R83, 0x1, RZ ;  /* 0x0000000153407819 */ /* 0x000fc800000006ff */
[----:B------:R-:W-:-:S13]  /*bf10*/  ISETP.NE.AND P0, PT, R64, RZ, PT ;  /* 0x000000ff4000720c */ /* 0x000fda0003f05270 */
[----:B------:R-:W-:Y:S01]  /*bf20*/  @P0 FFMA R80, R83, 1.84467440737095516160e+19, RZ ;  /* 0x5f80000053500823 */ /* 0x000fe200000000ff */
[----:B------:R-:W-:Y:S08]  /*bf30*/  @!P0 MUFU.RCP R81, R83 ;  /* 0x0000005300518308 */ /* 0x000ff00000001000 */
[----:B------:R-:W1:Y:S02]  /*bf40*/  @P0 MUFU.RCP R64, R80 ;  /* 0x0000005000400308 */ /* 0x000e640000001000 */
[----:B-1----:R-:W-:-:S04]  /*bf50*/  @P0 FFMA R80, R80, R64, -1 ;  /* 0xbf80000050500423 */ /* 0x002fc80000000040 */
[----:B------:R-:W-:-:S04]  /*bf60*/  @P0 FADD.FTZ R80, -R80, -RZ ;  /* 0x800000ff50500221 */ /* 0x000fc80000010100 */
[----:B------:R-:W-:-:S04]  /*bf70*/  @P0 FFMA R80, R64, R80, R64 ;  /* 0x0000005040500223 */ /* 0x000fc80000000040 */
[----:B------:R-:W-:Y:S01]  /*bf80*/  @P0 FFMA R81, R80, 1.84467440737095516160e+19, RZ ;  /* 0x5f80000050510823 */ /* 0x000fe200000000ff */
[----:B------:R-:W-:Y:S05]  /*bf90*/  BRA `(.L_x_310) ;  /* 0x0000000000887947 */ /* 0x000fea0003800000 */
.L_x_309:
[----:B------:R-:W-:-:S04]  /*bfa0*/  IADD3 R64, PT, PT, R80, -0xfd, RZ ;  /* 0xffffff0350407810 */ /* 0x000fc80007ffe0ff */
[----:B------:R-:W-:-:S13]  /*bfb0*/  ISETP.GT.U32.AND P0, PT, R64, 0x1, PT ;  /* 0x000000014000780c */ /* 0x000fda0003f04070 */
[----:B------:R-:W-:Y:S05]  /*bfc0*/  @P0 BRA `(.L_x_311) ;  /* 0x0000000000780947 */ /* 0x000fea0003800000 */
[----:B------:R-:W-:Y:S01]  /*bfd0*/  LOP3.LUT R84, R83, 0x7fffff, RZ, 0xc0, !PT ;  /* 0x007fffff53547812 */ /* 0x000fe200078ec0ff */
[----:B------:R-:W-:Y:S02]  /*bfe0*/  IMAD.MOV.U32 R81, RZ, RZ, 0x3 ;  /* 0x00000003ff517424 */ /* 0x000fe400078e00ff */
[----:B------:R-:W-:Y:S01]  /*bff0*/  VIADD R80, R80, 0xffffff04 ;  /* 0xffffff0450507836 */ /* 0x000fe20000000000 */
[----:B------:R-:W-:Y:S02]  /*c000*/  LOP3.LUT R84, R84, 0x3f800000, RZ, 0xfc, !PT ;  /* 0x3f80000054547812 */ /* 0x000fe400078efcff */
[----:B------:R-:W-:Y:S02]  /*c010*/  SHF.L.U32 R81, R81, R64, RZ ;  /* 0x0000004051517219 */ /* 0x000fe400000006ff */
[----:B------:R-:W1:Y:S02]  /*c020*/  MUFU.RCP R85, R84 ;  /* 0x0000005400557308 */ /* 0x000e640000001000 */
[----:B-1----:R-:W-:-:S04]  /*c030*/  FFMA R84, R84, R85, -1 ;  /* 0xbf80000054547423 */ /* 0x002fc80000000055 */
[----:B------:R-:W-:-:S04]  /*c040*/  FADD.FTZ R84, -R84, -RZ ;  /* 0x800000ff54547221 */ /* 0x000fc80000010100 */
[CCC-:B------:R-:W-:Y:S01]  /*c050*/  FFMA.RM R86, R85.reuse, R84.reuse, R85.reuse ;  /* 0x0000005455567223 */ /* 0x1c0fe20000004055 */
[----:B------:R-:W-:-:S04]  /*c060*/  FFMA.RP R84, R85, R84, R85 ;  /* 0x0000005455547223 */ /* 0x000fc80000008055 */
[C---:B------:R-:W-:Y:S02]  /*c070*/  LOP3.LUT R85, R86.reuse, 0x7fffff, RZ, 0xc0, !PT ;  /* 0x007fffff56557812 */ /* 0x040fe400078ec0ff */
[----:B------:R-:W-:Y:S02]  /*c080*/  FSETP.NEU.FTZ.AND P0, PT, R86, R84, PT ;  /* 0x000000545600720b */ /* 0x000fe40003f1d000 */
[----:B------:R-:W-:Y:S02]  /*c090*/  LOP3.LUT R85, R85, 0x800000, RZ, 0xfc, !PT ;  /* 0x0080000055557812 */ /* 0x000fe400078efcff */
[----:B------:R-:W-:Y:S02]  /*c0a0*/  SEL R84, RZ, 0xffffffff, !P0 ;  /* 0xffffffffff547807 */ /* 0x000fe40004000000 */
[----:B------:R-:W-:Y:S02]  /*c0b0*/  LOP3.LUT R81, R81, R85, RZ, 0xc0, !PT ;  /* 0x0000005551517212 */ /* 0x000fe400078ec0ff */
[----:B------:R-:W-:Y:S01]  /*c0c0*/  SHF.R.U32.HI R80, RZ, R80, R85 ;  /* 0x00000050ff507219 */ /* 0x000fe20000011655 */
[----:B------:R-:W-:Y:S01]  /*c0d0*/  IMAD.MOV R84, RZ, RZ, -R84 ;  /* 0x000000ffff547224 */ /* 0x000fe200078e0a54 */
[----:B------:R-:W-:-:S04]  /*c0e0*/  SHF.R.U32.HI R81, RZ, R64, R81 ;  /* 0x00000040ff517219 */ /* 0x000fc80000011651 */
[----:B------:R-:W-:Y:S02]  /*c0f0*/  LOP3.LUT P1, RZ, R84, R64, R85, 0xf8, !PT ;  /* 0x0000004054ff7212 */ /* 0x000fe4000782f855 */
[C---:B------:R-:W-:Y:S02]  /*c100*/  LOP3.LUT P2, RZ, R81.reuse, 0x1, RZ, 0xc0, !PT ;  /* 0x0000000151ff7812 */ /* 0x040fe4000784c0ff */
[----:B------:R-:W-:-:S04]  /*c110*/  LOP3.LUT P0, RZ, R81, 0x2, RZ, 0xc0, !PT ;  /* 0x0000000251ff7812 */ /* 0x000fc8000780c0ff */
[----:B------:R-:W-:-:S04]  /*c120*/  PLOP3.LUT P0, PT, P2, P1, P0, 0xe0, 0x0 ;  /* 0x000000000000781c */ /* 0x000fc80001703c00 */
[----:B------:R-:W-:Y:S02]  /*c130*/  SEL R64, RZ, 0x1, !P0 ;  /* 0x00000001ff407807 */ /* 0x000fe40004000000 */
[----:B------:R-:W-:-:S03]  /*c140*/  LOP3.LUT P0, RZ, R83, 0x7fffff, RZ, 0xc0, !PT ;  /* 0x007fffff53ff7812 */ /* 0x000fc6000780c0ff */
[----:B------:R-:W-:-:S05]  /*c150*/  IMAD.MOV R64, RZ, RZ, -R64 ;  /* 0x000000ffff407224 */ /* 0x000fca00078e0a40 */
[----:B------:R-:W-:-:S13]  /*c160*/  ISETP.GE.AND P1, PT, R64, RZ, PT ;  /* 0x000000ff4000720c */ /* 0x000fda0003f26270 */
[----:B------:R-:W-:-:S04]  /*c170*/  @!P1 VIADD R80, R80, 0x1 ;  /* 0x0000000150509836 */ /* 0x000fc80000000000 */
[----:B------:R-:W-:-:S05]  /*c180*/  @!P0 IMAD.SHL.U32 R80, R80, 0x2, RZ ;  /* 0x0000000250508824 */ /* 0x000fca00078e00ff */
[----:B------:R-:W-:Y:S01]  /*c190*/  LOP3.LUT R81, R80, 0x80000000, R83, 0xf8, !PT ;  /* 0x8000000050517812 */ /* 0x000fe200078ef853 */
[----:B------:R-:W-:Y:S05]  /*c1a0*/  BRA `(.L_x_310) ;  /* 0x0000000000047947 */ /* 0x000fea0003800000 */
.L_x_311:
[----:B------:R1:W2:Y:S02]  /*c1b0*/  MUFU.RCP R81, R83 ;  /* 0x0000005300517308 */ /* 0x0002a40000001000 */
.L_x_310:
[----:B------:R-:W-:Y:S05]  /*c1c0*/  BSYNC.RECONVERGENT B0 ;  /* 0x0000000000007941 */ /* 0x000fea0003800200 */
.L_x_308:
[----:B-1----:R-:W-:Y:S01]  /*c1d0*/  HFMA2 R83, -RZ, RZ, 0, 0 ;  /* 0x00000000ff537431 */ /* 0x002fe200000001ff */
[----:B--2---:R-:W-:-:S03]  /*c1e0*/  MOV R64, R81 ;  /* 0x0000005100407202 */ /* 0x004fc60000000f00 */
[----:B------:R-:W-:Y:S05]  /*c1f0*/  RET.REL.NODEC R82 `(_ZN7cutlass13device_kernelINS_4gemm6kernel13GemmUniversalIN4cute5tupleIJiiiiEEENS1_10collective13CollectiveMmaINS1_35MainloopSm100TmaUmmaWarpSpecializedILi16ELi2ELi4ENS5_IJNS4_1CILi2EEENSA_ILi1EEESC_EEEEENS5_IJNSA_ILi128EEENSA_ILi256EEENSA_ILi64EEEEEENS_12float_e4m3_tENS5_IJlSC_lEEESJ_SK_NS4_8TiledMMAINS4_8MMA_AtomIJNS4_10MMA_TraitsINS4_25SM100_MMA_F8F6F4_2x1SM_SSEJSJ_SJ_fSF_SG_NS4_17integral_constantINS4_4UMMA5MajorELSR_0EEESS_NSP_INSQ_7ScaleInELST_0EEESU_EEEEEENS4_6LayoutINS5_IJSC_SC_SC_EEENS5_IJNSA_ILi0EEESZ_SZ_EEEEENS5_IJNS4_10UnderscoreES12_S12_EEEEENS4_18SM100_TMA_2SM_LOADENS4_14ComposedLayoutINS4_7SwizzleILi2ELi4ELi3EEENS4_18smem_ptr_flag_bitsILi8EEENSX_INS5_IJNSA_ILi8EEESH_EEENS5_IJSH_SC_EEEEEEEvNS4_8identityES15_S1F_vS1G_EENS_8epilogue10collective18CollectiveEpilogueINS1I_23Sm100TmaWarpSpecializedILi4ELi2ELi32ELb0ELb0EEEJNS5_IJSH_SG_SH_EEENS5_IJNSX_ISH_SC_EENSX_INS5_IJNSA_ILi32EEESB_EEENS5_IJSC_SF_EEEEEEEESJ_SK_SJ_SK_NS1I_6fusion15FusionCallbacksIS1M_NS1U_13LinCombEltActINS1I_6thread4SiLuESJ_fSJ_fLNS_15FloatRoundStyleE2EEES1N_S1T_JEEENS4_5SM1004TMEM4LOAD26SM100_TMEM_LOAD_32dp32b32xENS4_13SM90_TMA_LOADENS16_INS17_ILi1ELi4ELi3EEES1A_NSX_INS5_IJS1B_S1P_EEENS5_IJS1P_SC_EEEEEEENS4_39AutoVectorizingCopyWithAssumedAlignmentILi128EEENS4_14SM90_TMA_STOREES2B_S2D_S2D_EEEvvEEEEvNT_6ParamsE) ;  /* 0xffffff3c52807950 */ /* 0x000fea0003c3ffff */
.L_x_312:
[----:B------:R-:W-:-:S00]  /*c200*/  BRA `(.L_x_312) ;  /* 0xfffffffc00fc7947 */ /* 0x000fc0000383ffff */
[----:B------:R-:W-:-:S00]  /*c210*/  NOP ;  /* 0x0000000000007918 */ /* 0x000fc00000000000 */
        /* <DEDUP_REMOVED lines=14> */
.L_x_313:


//--------------------- .nv.global.init           --------------------------
	.section	.nv.global.init,"aw",@progbits
.nv.global.init:
	.type		$str$27,@object
	.size		$str$27,($str$28 - $str$27)
$str$27:
        /*0000*/ 	.byte	0x28, 0x61, 0x64, 0x64, 0x72, 0x65, 0x73, 0x73, 0x20, 0x26, 0x20, 0x6d, 0x61, 0x73, 0x6b, 0x29
        /*0010*/ 	.byte	0x20, 0x3d, 0x3d, 0x20, 0x30, 0x00
	.type		$str$28,@object
	.size		$str$28,($str$26 - $str$28)
$str$28:
        /*0016*/ 	.byte	0x2f, 0x74, 0x6d, 0x70, 0x2f, 0x63, 0x75, 0x74, 0x6c, 0x61, 0x73, 0x73, 0x5f, 0x73, 0x77, 0x65
        /*0026*/ 	.byte	0x65, 0x70, 0x5f, 0x73, 0x72, 0x63, 0x2f, 0x69, 0x6e, 0x63, 0x6c, 0x75, 0x64, 0x65, 0x2f, 0x63
        /*0036*/ 	.byte	0x75, 0x74, 0x65, 0x2f, 0x70, 0x6f, 0x69, 0x6e, 0x74, 0x65, 0x72, 0x5f, 0x66, 0x6c, 0x61, 0x67
        /*0046*/ 	.byte	0x67, 0x65, 0x64, 0x2e, 0x68, 0x70, 0x70, 0x00
	.type		$str$26,@object
	.size		$str$26,($str$25 - $str$26)
$str$26:
        /*004e*/ 	.byte	0x2f, 0x74, 0x6d, 0x70, 0x2f, 0x63, 0x75, 0x74, 0x6c, 0x61, 0x73, 0x73, 0x5f, 0x73, 0x77, 0x65
        /*005e*/ 	.byte	0x65, 0x70, 0x5f, 0x73, 0x72, 0x63, 0x2f, 0x69, 0x6e, 0x63, 0x6c, 0x75, 0x64, 0x65, 0x2f, 0x63
        /*006e*/ 	.byte	0x75, 0x74, 0x65, 0x2f, 0x61, 0x74, 0x6f, 0x6d, 0x2f, 0x63, 0x6f, 0x70, 0x79, 0x5f, 0x74, 0x72
        /*007e*/ 	.byte	0x61, 0x69, 0x74, 0x73, 0x5f, 0x73, 0x6d, 0x31, 0x30, 0x30, 0x2e, 0x68, 0x70, 0x70, 0x00
	.type		$str$25,@object
	.size		$str$25,(__unnamed_1 - $str$25)
$str$25:
        /*008d*/ 	.byte	0x28, 0x28, 0x75, 0x69, 0x6e, 0x74, 0x33, 0x32, 0x5f, 0x74, 0x28, 0x74, 0x68, 0x72, 0x65, 0x61
        /*009d*/ 	.byte	0x64, 0x49, 0x64, 0x78, 0x2e, 0x78, 0x29, 0x20, 0x2f, 0x20, 0x33, 0x32, 0x29, 0x20, 0x25, 0x20
        /*00ad*/ 	.byte	0x34, 0x29, 0x20, 0x3d, 0x3d, 0x20, 0x28, 0x28, 0x28, 0x74, 0x6d, 0x65, 0x6d, 0x5f, 0x61, 0x64
        /*00bd*/ 	.byte	0x64, 0x72, 0x20, 0x3e, 0x3e, 0x20, 0x31, 0x36, 0x29, 0x20, 0x2f, 0x20, 0x33, 0x32, 0x29, 0x20
        /*00cd*/ 	.byte	0x25, 0x20, 0x34, 0x29, 0x00
	.type		__unnamed_1,@object
	.size		__unnamed_1,(__unnamed_2 - __unnamed_1)
__unnamed_1:
        /*00d2*/ 	.byte	0x61, 0x75, 0x74, 0x6f, 0x20, 0x63, 0x75, 0x74, 0x65, 0x3a, 0x3a, 0x61, 0x73, 0x5f, 0x70, 0x6f
        /* <DEDUP_REMOVED lines=24> */
        /*0262*/ 	.byte	0x3a, 0x3a, 0x43, 0x3c, 0x34, 0x30, 0x39, 0x36, 0x3e, 0x3e, 0x3e, 0x3e, 0x5d, 0x00
	.type		__unnamed_2,@object
	.size		__unnamed_2,(__unnamed_3 - __unnamed_2)
__unnamed_2:
        /* <DEDUP_REMOVED lines=26> */
	.type		__unnamed_3,@object
	.size		__unnamed_3,(.L_3 - __unnamed_3)
__unnamed_3:
        /* <DEDUP_REMOVED lines=40> */
        /*068e*/ 	.byte	0x74, 0x65, 0x3a, 0x3a, 0x43, 0x3c, 0x30, 0x3e, 0x3e, 0x3e, 0x3e, 0x5d, 0x00
.L_3:


//--------------------- .nv.shared._ZN7cutlass13device_kernelINS_4gemm6kernel13GemmUniversalIN4cute5tupleIJiiiiEEENS1_10collective13CollectiveMmaINS1_35MainloopSm100TmaUmmaWarpSpecializedILi16ELi2ELi4ENS5_IJNS4_1CILi2EEENSA_ILi1EEESC_EEEEENS5_IJNSA_ILi128EEENSA_ILi256EEENSA_ILi64EEEEEENS_12float_e4m3_tENS5_IJlSC_lEEESJ_SK_NS4_8TiledMMAINS4_8MMA_AtomIJNS4_10MMA_TraitsINS4_25SM100_MMA_F8F6F4_2x1SM_SSEJSJ_SJ_fSF_SG_NS4_17integral_constantINS4_4UMMA5MajorELSR_0EEESS_NSP_INSQ_7ScaleInELST_0EEESU_EEEEEENS4_6LayoutINS5_IJSC_SC_SC_EEENS5_IJNSA_ILi0EEESZ_SZ_EEEEENS5_IJNS4_10UnderscoreES12_S12_EEEEENS4_18SM100_TMA_2SM_LOADENS4_14ComposedLayoutINS4_7SwizzleILi2ELi4ELi3EEENS4_18smem_ptr_flag_bitsILi8EEENSX_INS5_IJNSA_ILi8EEESH_EEENS5_IJSH_SC_EEEEEEEvNS4_8identityES15_S1F_vS1G_EENS_8epilogue10collective18CollectiveEpilogueINS1I_23Sm100TmaWarpSpecializedILi4ELi2ELi32ELb0ELb0EEEJNS5_IJSH_SG_SH_EEENS5_IJNSX_ISH_SC_EENSX_INS5_IJNSA_ILi32EEESB_EEENS5_IJSC_SF_EEEEEEEESJ_SK_SJ_SK_NS1I_6fusion15FusionCallbacksIS1M_NS1U_13LinCombEltActINS1I_6thread4SiLuESJ_fSJ_fLNS_15FloatRoundStyleE2EEES1N_S1T_JEEENS4_5SM1004TMEM4LOAD26SM100_TMEM_LOAD_32dp32b32xENS4_13SM90_TMA_LOADENS16_INS17_ILi1ELi4ELi3EEES1A_NSX_INS5_IJS1B_S1P_EEENS5_IJS1P_SC_EEEEEEENS4_39AutoVectorizingCopyWithAssumedAlignmentILi128EEENS4_14SM90_TMA_STOREES2B_S2D_S2D_EEEvvEEEEvNT_6ParamsE --------------------------
	.section	.nv.shared._ZN7cutlass13device_kernelINS_4gemm6kernel13GemmUniversalIN4cute5tupleIJiiiiEEENS1_10collective13CollectiveMmaINS1_35MainloopSm100TmaUmmaWarpSpecializedILi16ELi2ELi4ENS5_IJNS4_1CILi2EEENSA_ILi1EEESC_EEEEENS5_IJNSA_ILi128EEENSA_ILi256EEENSA_ILi64EEEEEENS_12float_e4m3_tENS5_IJlSC_lEEESJ_SK_NS4_8TiledMMAINS4_8MMA_AtomIJNS4_10MMA_TraitsINS4_25SM100_MMA_F8F6F4_2x1SM_SSEJSJ_SJ_fSF_SG_NS4_17integral_constantINS4_4UMMA5MajorELSR_0EEESS_NSP_INSQ_7ScaleInELST_0EEESU_EEEEEENS4_6LayoutINS5_IJSC_SC_SC_EEENS5_IJNSA_ILi0EEESZ_SZ_EEEEENS5_IJNS4_10UnderscoreES12_S12_EEEEENS4_18SM100_TMA_2SM_LOADENS4_14ComposedLayoutINS4_7SwizzleILi2ELi4ELi3EEENS4_18smem_ptr_flag_bitsILi8EEENSX_INS5_IJNSA_ILi8EEESH_EEENS5_IJSH_SC_EEEEEEEvNS4_8identityES15_S1F_vS1G_EENS_8epilogue10collective18CollectiveEpilogueINS1I_23Sm100TmaWarpSpecializedILi4ELi2ELi32ELb0ELb0EEEJNS5_IJSH_SG_SH_EEENS5_IJNSX_ISH_SC_EENSX_INS5_IJNSA_ILi32EEESB_EEENS5_IJSC_SF_EEEEEEEESJ_SK_SJ_SK_NS1I_6fusion15FusionCallbacksIS1M_NS1U_13LinCombEltActINS1I_6thread4SiLuESJ_fSJ_fLNS_15FloatRoundStyleE2EEES1N_S1T_JEEENS4_5SM1004TMEM4LOAD26SM100_TMEM_LOAD_32dp32b32xENS4_13SM90_TMA_LOADENS16_INS17_ILi1ELi4ELi3EEES1A_NSX_INS5_IJS1B_S1P_EEENS5_IJS1P_SC_EEEEEEENS4_39AutoVectorizingCopyWithAssumedAlignmentILi128EEENS4_14SM90_TMA_STOREES2B_S2D_S2D_EEEvvEEEEvNT_6ParamsE,"aw",@nobits
	.sectionflags	@""
	.align	16
	.zero		1024


//--------------------- .nv.shared.reserved.0     --------------------------
	.section	.nv.shared.reserved.0,"aw",@nobits
	.weak		__nv_reservedSMEM_offset_0_alias
	.size		__nv_reservedSMEM_offset_0_alias, 0, 64
	.other		__nv_reservedSMEM_offset_0_alias,@"STO_CUDA_RESERVED_SHARED STV_DEFAULT"
__nv_reservedSMEM_offset_0_alias:
	.zero		0
.nv.shared.reserved.0:
	.zero		64
	.weak		__nv_reservedSMEM_tcgen05_partition
	.type		__nv_reservedSMEM_tcgen05_partition,@object
	.size		__nv_reservedSMEM_tcgen05_partition,(.L_0 - __nv_reservedSMEM_tcgen05_partition)
__nv_reservedSMEM_tcgen05_partition:
	.zero		32
.L_0:


//--------------------- .nv.global                --------------------------
	.section	.nv.global,"aw",@nobits
.nv.global:
	.type		_ZN39_INTERNAL_41774acb_4_k_cu_56413882_30074cute1_E,@object
	.size		_ZN39_INTERNAL_41774acb_4_k_cu_56413882_30074cute1_E,(_ZN39_INTERNAL_41774acb_4_k_cu_56413882_30074cuda3std3__45__cpo6cbeginE - _ZN39_INTERNAL_41774acb_4_k_cu_56413882_30074cute1_E)
_ZN39_INTERNAL_41774acb_4_k_cu_56413882_30074cute1_E:
	.zero		1
	.type		_ZN39_INTERNAL_41774acb_4_k_cu_56413882_30074cuda3std3__45__cpo6cbeginE,@object
	.size		_ZN39_INTERNAL_41774acb_4_k_cu_56413882_30074cuda3std3__45__cpo6cbeginE,(_ZN39_INTERNAL_41774acb_4_k_cu_56413882_30074cuda3std3__48in_placeE - _ZN39_INTERNAL_41774acb_4_k_cu_56413882_30074cuda3std3__45__cpo6cbeginE)
_ZN39_INTERNAL_41774acb_4_k_cu_56413882_30074cuda3std3__45__cpo6cbeginE:
	.zero		1
	.type		_ZN39_INTERNAL_41774acb_4_k_cu_56413882_30074cuda3std3__48in_placeE,@object
	.size		_ZN39_INTERNAL_41774acb_4_k_cu_56413882_30074cuda3std3__48in_placeE,(_ZN39_INTERNAL_41774acb_4_k_cu_56413882_30074cuda3std6ranges3__45__cpo9iter_moveE - _ZN39_INTERNAL_41774acb_4_k_cu_56413882_30074cuda3std3__48in_placeE)
_ZN39_INTERNAL_41774acb_4_k_cu_56413882_30074cuda3std3__48in_placeE:
	.zero		1
	.type		_ZN39_INTERNAL_41774acb_4_k_cu_56413882_30074cuda3std6ranges3__45__cpo9iter_moveE,@object
	.size		_ZN39_INTERNAL_41774acb_4_k_cu_56413882_30074cuda3std6ranges3__45__cpo9iter_moveE,(_ZN39_INTERNAL_41774acb_4_k_cu_56413882_30074cuda3std3__45__cpo5beginE - _ZN39_INTERNAL_41774acb_4_k_cu_56413882_30074cuda3std6ranges3__45__cpo9iter_moveE)
_ZN39_INTERNAL_41774acb_4_k_cu_56413882_30074cuda3std6ranges3__45__cpo9iter_moveE:
	.zero		1
	.type		_ZN39_INTERNAL_41774acb_4_k_cu_56413882_30074cuda3std3__45__cpo5beginE,@object
	.size		_ZN39_INTERNAL_41774acb_4_k_cu_56413882_30074cuda3std3__45__cpo5beginE,(_ZN39_INTERNAL_41774acb_4_k_cu_56413882_30074cuda3std3__441_GLOBAL__N__41774acb_4_k_cu_56413882_30076ignoreE - _ZN39_INTERNAL_41774acb_4_k_cu_56413882_30074cuda3std3__45__cpo5beginE)
_ZN39_INTERNAL_41774acb_4_k_cu_56413882_30074cuda3std3__45__cpo5beginE:
	.zero		1
	.type		_ZN39_INTERNAL_41774acb_4_k_cu_56413882_30074cuda3std3__441_GLOBAL__N__41774acb_4_k_cu_56413882_30076ignoreE,@object
	.size		_ZN39_INTERNAL_41774acb_4_k_cu_56413882_30074cuda3std3__441_GLOBAL__N__41774acb_4_k_cu_56413882_30076ignoreE,(_ZN39_INTERNAL_41774acb_4_k_cu_56413882_30074cute7productE - _ZN39_INTERNAL_41774acb_4_k_cu_56413882_30074cuda3std3__441_GLOBAL__N__41774acb_4_k_cu_56413882_30076ignoreE)
_ZN39_INTERNAL_41774acb_4_k_cu_56413882_30074cuda3std3__441_GLOBAL__N__41774acb_4_k_cu_56413882_30076ignoreE:
	.zero		1
	.type		_ZN39_INTERNAL_41774acb_4_k_cu_56413882_30074cute7productE,@object
	.size		_ZN39_INTERNAL_41774acb_4_k_cu_56413882_30074cute7productE,(_ZN39_INTERNAL_41774acb_4_k_cu_56413882_30074cuda3std3__45__cpo3endE - _ZN39_INTERNAL_41774acb_4_k_cu_56413882_30074cute7productE)
_ZN39_INTERNAL_41774acb_4_k_cu_56413882_30074cute7productE:
	.zero		1
	.type		_ZN39_INTERNAL_41774acb_4_k_cu_56413882_30074cuda3std3__45__cpo3endE,@object
	.size		_ZN39_INTERNAL_41774acb_4_k_cu_56413882_30074cuda3std3__45__cpo3endE,(_ZN39_INTERNAL_41774acb_4_k_cu_56413882_30074cuda3std3__419piecewise_constructE - _ZN39_INTERNAL_41774acb_4_k_cu_56413882_30074cuda3std3__45__cpo3endE)
_ZN39_INTERNAL_41774acb_4_k_cu_56413882_30074cuda3std3__45__cpo3endE:
	.zero		1
	.type		_ZN39_INTERNAL_41774acb_4_k_cu_56413882_30074cuda3std3__419piecewise_constructE,@object
	.size		_ZN39_INTERNAL_41774acb_4_k_cu_56413882_30074cuda3std3__419piecewise_constructE,(_ZN39_INTERNAL_41774acb_4_k_cu_56413882_30074cuda3std3__45__cpo4cendE - _ZN39_INTERNAL_41774acb_4_k_cu_56413882_30074cuda3std3__419piecewise_constructE)
_ZN39_INTERNAL_41774acb_4_k_cu_56413882_30074cuda3std3__419piecewise_constructE:
	.zero		1
	.type		_ZN39_INTERNAL_41774acb_4_k_cu_56413882_30074cuda3std3__45__cpo4cendE,@object
	.size		_ZN39_INTERNAL_41774acb_4_k_cu_56413882_30074cuda3std3__45__cpo4cendE,(_ZN39_INTERNAL_41774acb_4_k_cu_56413882_30074cuda3std6ranges3__45__cpo4swapE - _ZN39_INTERNAL_41774acb_4_k_cu_56413882_30074cuda3std3__45__cpo4cendE)
_ZN39_INTERNAL_41774acb_4_k_cu_56413882_30074cuda3std3__45__cpo4cendE:
	.zero		1
	.type		_ZN39_INTERNAL_41774acb_4_k_cu_56413882_30074cuda3std6ranges3__45__cpo4swapE,@object
	.size		_ZN39_INTERNAL_41774acb_4_k_cu_56413882_30074cuda3std6ranges3__45__cpo4swapE,(.L_11 - _ZN39_INTERNAL_41774acb_4_k_cu_56413882_30074cuda3std6ranges3__45__cpo4swapE)
_ZN39_INTERNAL_41774acb_4_k_cu_56413882_30074cuda3std6ranges3__45__cpo4swapE:
	.zero		1
.L_11:


//--------------------- .nv.constant0._ZN7cutlass13device_kernelINS_4gemm6kernel13GemmUniversalIN4cute5tupleIJiiiiEEENS1_10collective13CollectiveMmaINS1_35MainloopSm100TmaUmmaWarpSpecializedILi16ELi2ELi4ENS5_IJNS4_1CILi2EEENSA_ILi1EEESC_EEEEENS5_IJNSA_ILi128EEENSA_ILi256EEENSA_ILi64EEEEEENS_12float_e4m3_tENS5_IJlSC_lEEESJ_SK_NS4_8TiledMMAINS4_8MMA_AtomIJNS4_10MMA_TraitsINS4_25SM100_MMA_F8F6F4_2x1SM_SSEJSJ_SJ_fSF_SG_NS4_17integral_constantINS4_4UMMA5MajorELSR_0EEESS_NSP_INSQ_7ScaleInELST_0EEESU_EEEEEENS4_6LayoutINS5_IJSC_SC_SC_EEENS5_IJNSA_ILi0EEESZ_SZ_EEEEENS5_IJNS4_10UnderscoreES12_S12_EEEEENS4_18SM100_TMA_2SM_LOADENS4_14ComposedLayoutINS4_7SwizzleILi2ELi4ELi3EEENS4_18smem_ptr_flag_bitsILi8EEENSX_INS5_IJNSA_ILi8EEESH_EEENS5_IJSH_SC_EEEEEEEvNS4_8identityES15_S1F_vS1G_EENS_8epilogue10collective18CollectiveEpilogueINS1I_23Sm100TmaWarpSpecializedILi4ELi2ELi32ELb0ELb0EEEJNS5_IJSH_SG_SH_EEENS5_IJNSX_ISH_SC_EENSX_INS5_IJNSA_ILi32EEESB_EEENS5_IJSC_SF_EEEEEEEESJ_SK_SJ_SK_NS1I_6fusion15FusionCallbacksIS1M_NS1U_13LinCombEltActINS1I_6thread4SiLuESJ_fSJ_fLNS_15FloatRoundStyleE2EEES1N_S1T_JEEENS4_5SM1004TMEM4LOAD26SM100_TMEM_LOAD_32dp32b32xENS4_13SM90_TMA_LOADENS16_INS17_ILi1ELi4ELi3EEES1A_NSX_INS5_IJS1B_S1P_EEENS5_IJS1P_SC_EEEEEEENS4_39AutoVectorizingCopyWithAssumedAlignmentILi128EEENS4_14SM90_TMA_STOREES2B_S2D_S2D_EEEvvEEEEvNT_6ParamsE --------------------------
	.section	.nv.constant0._ZN7cutlass13device_kernelINS_4gemm6kernel13GemmUniversalIN4cute5tupleIJiiiiEEENS1_10collective13CollectiveMmaINS1_35MainloopSm100TmaUmmaWarpSpecializedILi16ELi2ELi4ENS5_IJNS4_1CILi2EEENSA_ILi1EEESC_EEEEENS5_IJNSA_ILi128EEENSA_ILi256EEENSA_ILi64EEEEEENS_12float_e4m3_tENS5_IJlSC_lEEESJ_SK_NS4_8TiledMMAINS4_8MMA_AtomIJNS4_10MMA_TraitsINS4_25SM100_MMA_F8F6F4_2x1SM_SSEJSJ_SJ_fSF_SG_NS4_17integral_constantINS4_4UMMA5MajorELSR_0EEESS_NSP_INSQ_7ScaleInELST_0EEESU_EEEEEENS4_6LayoutINS5_IJSC_SC_SC_EEENS5_IJNSA_ILi0EEESZ_SZ_EEEEENS5_IJNS4_10UnderscoreES12_S12_EEEEENS4_18SM100_TMA_2SM_LOADENS4_14ComposedLayoutINS4_7SwizzleILi2ELi4ELi3EEENS4_18smem_ptr_flag_bitsILi8EEENSX_INS5_IJNSA_ILi8EEESH_EEENS5_IJSH_SC_EEEEEEEvNS4_8identityES15_S1F_vS1G_EENS_8epilogue10collective18CollectiveEpilogueINS1I_23Sm100TmaWarpSpecializedILi4ELi2ELi32ELb0ELb0EEEJNS5_IJSH_SG_SH_EEENS5_IJNSX_ISH_SC_EENSX_INS5_IJNSA_ILi32EEESB_EEENS5_IJSC_SF_EEEEEEEESJ_SK_SJ_SK_NS1I_6fusion15FusionCallbacksIS1M_NS1U_13LinCombEltActINS1I_6thread4SiLuESJ_fSJ_fLNS_15FloatRoundStyleE2EEES1N_S1T_JEEENS4_5SM1004TMEM4LOAD26SM100_TMEM_LOAD_32dp32b32xENS4_13SM90_TMA_LOADENS16_INS17_ILi1ELi4ELi3EEES1A_NSX_INS5_IJS1B_S1P_EEENS5_IJS1P_SC_EEEEEEENS4_39AutoVectorizingCopyWithAssumedAlignmentILi128EEENS4_14SM90_TMA_STOREES2B_S2D_S2D_EEEvvEEEEvNT_6ParamsE,"a",@progbits
	.sectionflags	@""
	.align	4
.nv.constant0._ZN7cutlass13device_kernelINS_4gemm6kernel13GemmUniversalIN4cute5tupleIJiiiiEEENS1_10collective13CollectiveMmaINS1_35MainloopSm100TmaUmmaWarpSpecializedILi16ELi2ELi4ENS5_IJNS4_1CILi2EEENSA_ILi1EEESC_EEEEENS5_IJNSA_ILi128EEENSA_ILi256EEENSA_ILi64EEEEEENS_12float_e4m3_tENS5_IJlSC_lEEESJ_SK_NS4_8TiledMMAINS4_8MMA_AtomIJNS4_10MMA_TraitsINS4_25SM100_MMA_F8F6F4_2x1SM_SSEJSJ_SJ_fSF_SG_NS4_17integral_constantINS4_4UMMA5MajorELSR_0EEESS_NSP_INSQ_7ScaleInELST_0EEESU_EEEEEENS4_6LayoutINS5_IJSC_SC_SC_EEENS5_IJNSA_ILi0EEESZ_SZ_EEEEENS5_IJNS4_10UnderscoreES12_S12_EEEEENS4_18SM100_TMA_2SM_LOADENS4_14ComposedLayoutINS4_7SwizzleILi2ELi4ELi3EEENS4_18smem_ptr_flag_bitsILi8EEENSX_INS5_IJNSA_ILi8EEESH_EEENS5_IJSH_SC_EEEEEEEvNS4_8identityES15_S1F_vS1G_EENS_8epilogue10collective18CollectiveEpilogueINS1I_23Sm100TmaWarpSpecializedILi4ELi2ELi32ELb0ELb0EEEJNS5_IJSH_SG_SH_EEENS5_IJNSX_ISH_SC_EENSX_INS5_IJNSA_ILi32EEESB_EEENS5_IJSC_SF_EEEEEEEESJ_SK_SJ_SK_NS1I_6fusion15FusionCallbacksIS1M_NS1U_13LinCombEltActINS1I_6thread4SiLuESJ_fSJ_fLNS_15FloatRoundStyleE2EEES1N_S1T_JEEENS4_5SM1004TMEM4LOAD26SM100_TMEM_LOAD_32dp32b32xENS4_13SM90_TMA_LOADENS16_INS17_ILi1ELi4ELi3EEES1A_NSX_INS5_IJS1B_S1P_EEENS5_IJS1P_SC_EEEEEEENS4_39AutoVectorizingCopyWithAssumedAlignmentILi128EEENS4_14SM90_TMA_STOREES2B_S2D_S2D_EEEvvEEEEvNT_6ParamsE:
	.zero		2944


//--------------------- SYMBOLS --------------------------

	.type		.nv.reservedSmem.offset0,@object
	.size		.nv.reservedSmem.offset0,0x4
	.type		.nv.reservedSmem.cap,@object
	.size		.nv.reservedSmem.cap,0x4
	.type		__assertfail,@function
